// auto-generated by cutlass_sweep.gemm — config: {"arch": "sm_100", "cluster_m": 2, "cluster_n": 1, "dtype": "tf32", "stages": 5, "tile_k": 32, "tile_m": 128, "tile_n": 256}
#include "cutlass/cutlass.h"
#include "cutlass/gemm/collective/collective_builder.hpp"
#include "cutlass/gemm/device/gemm_universal_adapter.h"
#include "cutlass/gemm/kernel/gemm_universal.hpp"
#include "cutlass/epilogue/collective/collective_builder.hpp"

using ElemA = cutlass::tfloat32_t;
using ElemB = cutlass::tfloat32_t;
using ElemCD = cutlass::tfloat32_t;
using Acc  = float;
using TileShape    = cute::Shape<cute::_128, cute::_256, cute::_32>;
using ClusterShape = cute::Shape<cute::_2, cute::_1, cute::_1>;

using CollectiveEpilogue = typename cutlass::epilogue::collective::CollectiveBuilder<
    cutlass::arch::Sm100, cutlass::arch::OpClassTensorOp,
    TileShape, ClusterShape,
    cutlass::epilogue::collective::EpilogueTileAuto,
    Acc, Acc,
    ElemCD, cutlass::layout::RowMajor, 128 / cutlass::sizeof_bits<ElemCD>::value,
    ElemCD, cutlass::layout::RowMajor, 128 / cutlass::sizeof_bits<ElemCD>::value,
    cutlass::epilogue::collective::EpilogueScheduleAuto
  >::CollectiveOp;

using CollectiveMainloop = typename cutlass::gemm::collective::CollectiveBuilder<
    cutlass::arch::Sm100, cutlass::arch::OpClassTensorOp,
    ElemA, cutlass::layout::RowMajor, 128 / cutlass::sizeof_bits<ElemA>::value,
    ElemB, cutlass::layout::ColumnMajor, 128 / cutlass::sizeof_bits<ElemB>::value,
    Acc,
    TileShape, ClusterShape,
    cutlass::gemm::collective::StageCount<5>,
    cutlass::gemm::collective::KernelScheduleAuto
  >::CollectiveOp;

using GemmKernel = cutlass::gemm::kernel::GemmUniversal<
    cute::Shape<int,int,int,int>,
    CollectiveMainloop,
    CollectiveEpilogue
>;
using Gemm = cutlass::gemm::device::GemmUniversalAdapter<GemmKernel>;

// Force the device kernel symbol into the cubin without needing a host main.
auto* _anchor = &cutlass::device_kernel<GemmKernel>;


// ===== COMPILED SASS (sm_100a) =====

	.target	sm_100a

	.elftype	@"ET_EXEC"


//--------------------- .note.nv.tkinfo           --------------------------
	.section	.note.nv.tkinfo,"",@"SHT_NOTE"
	.sectionflags	@"SHF_NOTE_NV_TKINFO"
	.tkinfo
        /*0018*/ 	.word	0x00000002
        /*0030*/ 	.string	""
        /*0030*/ 	.string	"ptxas"
        /*0030*/ 	.string	"Cuda compilation tools, release 13.0, V13.0.88"
        /*0030*/ 	.string	"Build cuda_13.0.r13.0/compiler.36424714_0"
        /*0030*/ 	.string	"-arch sm_100a -m 64 "



//--------------------- .note.nv.cuinfo           --------------------------
	.section	.note.nv.cuinfo,"",@"SHT_NOTE"
	.sectionflags	@"SHF_NOTE_NV_CUINFO"
        /*0018*/ 	.short	0x0002
        /*001a*/ 	.short	0x0064
        /*001c*/ 	.short	0x0082
	.zero		2


//--------------------- .nv.info                  --------------------------
	.section	.nv.info,"",@"SHT_CUDA_INFO"
	.align	4


	//----- nvinfo : EIATTR_REGCOUNT
	.align		4
        /*0000*/ 	.byte	0x04, 0x2f
        /*0002*/ 	.short	(.L_19 - .L_18)
	.align		4
.L_18:
        /*0004*/ 	.word	index@(_ZN7cutlass13device_kernelINS_4gemm6kernel13GemmUniversalIN4cute5tupleIJiiiiEEENS1_10collective13CollectiveMmaINS1_35MainloopSm100TmaUmmaWarpSpecializedILi5ELi2ELi4ENS5_IJNS4_1CILi2EEENSA_ILi1EEESC_EEEEENS5_IJNSA_ILi128EEENSA_ILi256EEENSA_ILi32EEEEEENS_10tfloat32_tENS5_IJlSC_lEEESJ_SK_NS4_8TiledMMAINS4_8MMA_AtomIJNS4_23SM100_MMA_TF32_2x1SM_SSISJ_SJ_fLi128ELi256ELNS4_4UMMA5MajorE0ELSP_0ELNSO_7ScaleInE0ELSQ_0EEEEEENS4_6LayoutINS5_IJSC_SC_SC_EEENS5_IJNSA_ILi0EEESV_SV_EEEEENS5_IJNS4_10UnderscoreESY_SY_EEEEENS4_18SM100_TMA_2SM_LOADENS4_14ComposedLayoutINS4_7SwizzleILi3ELi4ELi3EEENS4_18smem_ptr_flag_bitsILi32EEENST_INS5_IJNSA_ILi8EEESH_EEENS5_IJSH_SC_EEEEEEEvNS4_8identityES11_S1B_vS1C_EENS_8epilogue10collective18CollectiveEpilogueINS1E_23Sm100TmaWarpSpecializedILi4ELi2ELi16ELb1ELb0EEEJNS5_IJNSA_ILi64EEESG_SH_EEENS5_IJNST_IS1J_SC_EENST_INS5_IJNSA_ILi16EEESB_EEENS5_IJSC_SF_EEEEEEEESJ_SK_SJ_SK_NS1E_6fusion15FusionCallbacksIS1I_NS1R_17LinearCombinationISJ_fSJ_fLNS_15FloatRoundStyleE2EEES1K_S1Q_JEEENS4_5SM1004TMEM4LOAD26SM100_TMEM_LOAD_32dp32b16xENS4_13SM90_TMA_LOADENS12_INS13_ILi2ELi4ELi3EEES16_NST_INS5_IJS17_S1M_EEENS5_IJS1M_SC_EEEEEEENS4_39AutoVectorizingCopyWithAssumedAlignmentILi128EEENS4_14SM90_TMA_STOREES26_S28_S28_EEEvvEEEEvNT_6ParamsE)
        /*0008*/ 	.word	0x00000060


	//----- nvinfo : EIATTR_FRAME_SIZE
	.align		4
.L_19:
        /*000c*/ 	.byte	0x04, 0x11
        /*000e*/ 	.short	(.L_21 - .L_20)
	.align		4
.L_20:
        /*0010*/ 	.word	index@($__internal_2_$__cuda_sm10x_tcgen05_guardrail_trap_unallocated_columns_being_dealloced)
        /*0014*/ 	.word	0x00000000


	//----- nvinfo : EIATTR_FRAME_SIZE
	.align		4
.L_21:
        /*0018*/ 	.byte	0x04, 0x11
        /*001a*/ 	.short	(.L_23 - .L_22)
	.align		4
.L_22:
        /*001c*/ 	.word	index@($__internal_1_$__cuda_sm10x_tcgen05_guardrail_trap_phase_invalid_during_alloc)
        /*0020*/ 	.word	0x00000000


	//----- nvinfo : EIATTR_FRAME_SIZE
	.align		4
.L_23:
        /*0024*/ 	.byte	0x04, 0x11
        /*0026*/ 	.short	(.L_25 - .L_24)
	.align		4
.L_24:
        /*0028*/ 	.word	index@($__internal_0_$__cuda_sm10x_tcgen05_guardrail_trap_col_being_dealloced_not_returned_by_alloc)
        /*002c*/ 	.word	0x00000000


	//----- nvinfo : EIATTR_FRAME_SIZE
	.align		4
.L_25:
        /*0030*/ 	.byte	0x04, 0x11
        /*0032*/ 	.short	(.L_27 - .L_26)
	.align		4
.L_26:
        /*0034*/ 	.word	index@(_ZN7cutlass13device_kernelINS_4gemm6kernel13GemmUniversalIN4cute5tupleIJiiiiEEENS1_10collective13CollectiveMmaINS1_35MainloopSm100TmaUmmaWarpSpecializedILi5ELi2ELi4ENS5_IJNS4_1CILi2EEENSA_ILi1EEESC_EEEEENS5_IJNSA_ILi128EEENSA_ILi256EEENSA_ILi32EEEEEENS_10tfloat32_tENS5_IJlSC_lEEESJ_SK_NS4_8TiledMMAINS4_8MMA_AtomIJNS4_23SM100_MMA_TF32_2x1SM_SSISJ_SJ_fLi128ELi256ELNS4_4UMMA5MajorE0ELSP_0ELNSO_7ScaleInE0ELSQ_0EEEEEENS4_6LayoutINS5_IJSC_SC_SC_EEENS5_IJNSA_ILi0EEESV_SV_EEEEENS5_IJNS4_10UnderscoreESY_SY_EEEEENS4_18SM100_TMA_2SM_LOADENS4_14ComposedLayoutINS4_7SwizzleILi3ELi4ELi3EEENS4_18smem_ptr_flag_bitsILi32EEENST_INS5_IJNSA_ILi8EEESH_EEENS5_IJSH_SC_EEEEEEEvNS4_8identityES11_S1B_vS1C_EENS_8epilogue10collective18CollectiveEpilogueINS1E_23Sm100TmaWarpSpecializedILi4ELi2ELi16ELb1ELb0EEEJNS5_IJNSA_ILi64EEESG_SH_EEENS5_IJNST_IS1J_SC_EENST_INS5_IJNSA_ILi16EEESB_EEENS5_IJSC_SF_EEEEEEEESJ_SK_SJ_SK_NS1E_6fusion15FusionCallbacksIS1I_NS1R_17LinearCombinationISJ_fSJ_fLNS_15FloatRoundStyleE2EEES1K_S1Q_JEEENS4_5SM1004TMEM4LOAD26SM100_TMEM_LOAD_32dp32b16xENS4_13SM90_TMA_LOADENS12_INS13_ILi2ELi4ELi3EEES16_NST_INS5_IJS17_S1M_EEENS5_IJS1M_SC_EEEEEEENS4_39AutoVectorizingCopyWithAssumedAlignmentILi128EEENS4_14SM90_TMA_STOREES26_S28_S28_EEEvvEEEEvNT_6ParamsE)
        /*0038*/ 	.word	0x00000000


	//----- nvinfo : EIATTR_MIN_STACK_SIZE
	.align		4
.L_27:
        /*003c*/ 	.byte	0x04, 0x12
        /*003e*/ 	.short	(.L_29 - .L_28)
	.align		4
.L_28:
        /*0040*/ 	.word	index@(_ZN7cutlass13device_kernelINS_4gemm6kernel13GemmUniversalIN4cute5tupleIJiiiiEEENS1_10collective13CollectiveMmaINS1_35MainloopSm100TmaUmmaWarpSpecializedILi5ELi2ELi4ENS5_IJNS4_1CILi2EEENSA_ILi1EEESC_EEEEENS5_IJNSA_ILi128EEENSA_ILi256EEENSA_ILi32EEEEEENS_10tfloat32_tENS5_IJlSC_lEEESJ_SK_NS4_8TiledMMAINS4_8MMA_AtomIJNS4_23SM100_MMA_TF32_2x1SM_SSISJ_SJ_fLi128ELi256ELNS4_4UMMA5MajorE0ELSP_0ELNSO_7ScaleInE0ELSQ_0EEEEEENS4_6LayoutINS5_IJSC_SC_SC_EEENS5_IJNSA_ILi0EEESV_SV_EEEEENS5_IJNS4_10UnderscoreESY_SY_EEEEENS4_18SM100_TMA_2SM_LOADENS4_14ComposedLayoutINS4_7SwizzleILi3ELi4ELi3EEENS4_18smem_ptr_flag_bitsILi32EEENST_INS5_IJNSA_ILi8EEESH_EEENS5_IJSH_SC_EEEEEEEvNS4_8identityES11_S1B_vS1C_EENS_8epilogue10collective18CollectiveEpilogueINS1E_23Sm100TmaWarpSpecializedILi4ELi2ELi16ELb1ELb0EEEJNS5_IJNSA_ILi64EEESG_SH_EEENS5_IJNST_IS1J_SC_EENST_INS5_IJNSA_ILi16EEESB_EEENS5_IJSC_SF_EEEEEEEESJ_SK_SJ_SK_NS1E_6fusion15FusionCallbacksIS1I_NS1R_17LinearCombinationISJ_fSJ_fLNS_15FloatRoundStyleE2EEES1K_S1Q_JEEENS4_5SM1004TMEM4LOAD26SM100_TMEM_LOAD_32dp32b16xENS4_13SM90_TMA_LOADENS12_INS13_ILi2ELi4ELi3EEES16_NST_INS5_IJS17_S1M_EEENS5_IJS1M_SC_EEEEEEENS4_39AutoVectorizingCopyWithAssumedAlignmentILi128EEENS4_14SM90_TMA_STOREES26_S28_S28_EEEvvEEEEvNT_6ParamsE)
        /*0044*/ 	.word	0x00000000
.L_29:


//--------------------- .nv.compat                --------------------------
	.section	.nv.compat,"",@"SHT_CUDA_COMPAT_INFO"
	.align	4
        /*0000*/ 	.byte	0x02, 0x09, 0x01, 0x00, 0x02, 0x02, 0x02, 0x00, 0x02, 0x05, 0x05, 0x00, 0x03, 0x07, 0x01, 0x01
        /*0010*/ 	.byte	0x02, 0x03, 0x01, 0x00, 0x02, 0x06, 0x01, 0x00, 0x04, 0x0b, 0x08, 0x00, 0x09, 0x00, 0x00, 0x00
        /*0020*/ 	.byte	0x00, 0x00, 0x00, 0x00


//--------------------- .nv.info._ZN7cutlass13device_kernelINS_4gemm6kernel13GemmUniversalIN4cute5tupleIJiiiiEEENS1_10collective13CollectiveMmaINS1_35MainloopSm100TmaUmmaWarpSpecializedILi5ELi2ELi4ENS5_IJNS4_1CILi2EEENSA_ILi1EEESC_EEEEENS5_IJNSA_ILi128EEENSA_ILi256EEENSA_ILi32EEEEEENS_10tfloat32_tENS5_IJlSC_lEEESJ_SK_NS4_8TiledMMAINS4_8MMA_AtomIJNS4_23SM100_MMA_TF32_2x1SM_SSISJ_SJ_fLi128ELi256ELNS4_4UMMA5MajorE0ELSP_0ELNSO_7ScaleInE0ELSQ_0EEEEEENS4_6LayoutINS5_IJSC_SC_SC_EEENS5_IJNSA_ILi0EEESV_SV_EEEEENS5_IJNS4_10UnderscoreESY_SY_EEEEENS4_18SM100_TMA_2SM_LOADENS4_14ComposedLayoutINS4_7SwizzleILi3ELi4ELi3EEENS4_18smem_ptr_flag_bitsILi32EEENST_INS5_IJNSA_ILi8EEESH_EEENS5_IJSH_SC_EEEEEEEvNS4_8identityES11_S1B_vS1C_EENS_8epilogue10collective18CollectiveEpilogueINS1E_23Sm100TmaWarpSpecializedILi4ELi2ELi16ELb1ELb0EEEJNS5_IJNSA_ILi64EEESG_SH_EEENS5_IJNST_IS1J_SC_EENST_INS5_IJNSA_ILi16EEESB_EEENS5_IJSC_SF_EEEEEEEESJ_SK_SJ_SK_NS1E_6fusion15FusionCallbacksIS1I_NS1R_17LinearCombinationISJ_fSJ_fLNS_15FloatRoundStyleE2EEES1K_S1Q_JEEENS4_5SM1004TMEM4LOAD26SM100_TMEM_LOAD_32dp32b16xENS4_13SM90_TMA_LOADENS12_INS13_ILi2ELi4ELi3EEES16_NST_INS5_IJS17_S1M_EEENS5_IJS1M_SC_EEEEEEENS4_39AutoVectorizingCopyWithAssumedAlignmentILi128EEENS4_14SM90_TMA_STOREES26_S28_S28_EEEvvEEEEvNT_6ParamsE --------------------------
	.section	.nv.info._ZN7cutlass13device_kernelINS_4gemm6kernel13GemmUniversalIN4cute5tupleIJiiiiEEENS1_10collective13CollectiveMmaINS1_35MainloopSm100TmaUmmaWarpSpecializedILi5ELi2ELi4ENS5_IJNS4_1CILi2EEENSA_ILi1EEESC_EEEEENS5_IJNSA_ILi128EEENSA_ILi256EEENSA_ILi32EEEEEENS_10tfloat32_tENS5_IJlSC_lEEESJ_SK_NS4_8TiledMMAINS4_8MMA_AtomIJNS4_23SM100_MMA_TF32_2x1SM_SSISJ_SJ_fLi128ELi256ELNS4_4UMMA5MajorE0ELSP_0ELNSO_7ScaleInE0ELSQ_0EEEEEENS4_6LayoutINS5_IJSC_SC_SC_EEENS5_IJNSA_ILi0EEESV_SV_EEEEENS5_IJNS4_10UnderscoreESY_SY_EEEEENS4_18SM100_TMA_2SM_LOADENS4_14ComposedLayoutINS4_7SwizzleILi3ELi4ELi3EEENS4_18smem_ptr_flag_bitsILi32EEENST_INS5_IJNSA_ILi8EEESH_EEENS5_IJSH_SC_EEEEEEEvNS4_8identityES11_S1B_vS1C_EENS_8epilogue10collective18CollectiveEpilogueINS1E_23Sm100TmaWarpSpecializedILi4ELi2ELi16ELb1ELb0EEEJNS5_IJNSA_ILi64EEESG_SH_EEENS5_IJNST_IS1J_SC_EENST_INS5_IJNSA_ILi16EEESB_EEENS5_IJSC_SF_EEEEEEEESJ_SK_SJ_SK_NS1E_6fusion15FusionCallbacksIS1I_NS1R_17LinearCombinationISJ_fSJ_fLNS_15FloatRoundStyleE2EEES1K_S1Q_JEEENS4_5SM1004TMEM4LOAD26SM100_TMEM_LOAD_32dp32b16xENS4_13SM90_TMA_LOADENS12_INS13_ILi2ELi4ELi3EEES16_NST_INS5_IJS17_S1M_EEENS5_IJS1M_SC_EEEEEEENS4_39AutoVectorizingCopyWithAssumedAlignmentILi128EEENS4_14SM90_TMA_STOREES26_S28_S28_EEEvvEEEEvNT_6ParamsE,"",@"SHT_CUDA_INFO"
	.sectionflags	@""
	.align	4


	//----- nvinfo : EIATTR_CUDA_API_VERSION
	.align		4
        /*0000*/ 	.byte	0x04, 0x37
        /*0002*/ 	.short	(.L_31 - .L_30)
.L_30:
        /*0004*/ 	.word	0x00000082


	//----- nvinfo : EIATTR_KPARAM_INFO
	.align		4
.L_31:
        /*0008*/ 	.byte	0x04, 0x17
        /*000a*/ 	.short	(.L_33 - .L_32)
.L_32:
        /*000c*/ 	.word	0x00000000
        /*0010*/ 	.short	0x0000
        /*0012*/ 	.short	0x0000
        /*0014*/ 	.byte	0x00, 0xf0, 0x01, 0x20


	//----- nvinfo : EIATTR_AT_ENTRY_FRAGMENTS
	.align		4
.L_33:
        /*0018*/ 	.byte	0x04, 0x4f
        /*001a*/ 	.short	(.L_35 - .L_34)


	//   ....[0]....
.L_34:
        /*001c*/ 	.word	0x00000007


	//----- nvinfo : EIATTR_RESERVED_SMEM_USED
	.align		4
.L_35:
        /*0020*/ 	.byte	0x01, 0x41
	.zero		2


	//----- nvinfo : EIATTR_SPARSE_MMA_MASK
	.align		4
        /*0024*/ 	.byte	0x03, 0x50
        /*0026*/ 	.short	0x0000


	//----- nvinfo : EIATTR_TCGEN05_2CTA_USED
	.align		4
        /*0028*/ 	.byte	0x01, 0x52
	.zero		2


	//----- nvinfo : EIATTR_MAXREG_COUNT
	.align		4
        /*002c*/ 	.byte	0x03, 0x1b
        /*002e*/ 	.short	0x00ff


	//----- nvinfo : EIATTR_NUM_BARRIERS
	.align		4
        /*0030*/ 	.byte	0x02, 0x4c
        /*0032*/ 	.byte	0x07
	.zero		1


	//----- nvinfo : EIATTR_EXTERNS
	.align		4
        /*0034*/ 	.byte	0x04, 0x0f
        /*0036*/ 	.short	(.L_37 - .L_36)


	//   ....[0]....
	.align		4
.L_36:
        /*0038*/ 	.word	index@(__assertfail)


	//----- nvinfo : EIATTR_MERCURY_ISA_VERSION
	.align		4
.L_37:
        /*003c*/ 	.byte	0x03, 0x5f
        /*003e*/ 	.short	0x0101


	//----- nvinfo : EIATTR_INT_WARP_WIDE_INSTR_OFFSETS
	.align		4
        /*0040*/ 	.byte	0x04, 0x31
        /*0042*/ 	.short	(.L_39 - .L_38)


	//   ....[0]....
.L_38:
        /*0044*/ 	.word	0x00000d30


	//   ....[1]....
        /*0048*/ 	.word	0x00000dd0


	//   ....[2]....
        /*004c*/ 	.word	0x00002140


	//   ....[3]....
        /*0050*/ 	.word	0x000040b0


	//   ....[4]....
        /*0054*/ 	.word	0x000040d0


	//   ....[5]....
        /*0058*/ 	.word	0x00004100


	//   ....[6]....
        /*005c*/ 	.word	0x00004a30


	//   ....[7]....
        /*0060*/ 	.word	0x00004a50


	//   ....[8]....
        /*0064*/ 	.word	0x00004b40


	//   ....[9]....
        /*0068*/ 	.word	0x00004c00


	//   ....[10]....
        /*006c*/ 	.word	0x00004c20


	//   ....[11]....
        /*0070*/ 	.word	0x00004d10


	//   ....[12]....
        /*0074*/ 	.word	0x00004de0


	//   ....[13]....
        /*0078*/ 	.word	0x00004e00


	//   ....[14]....
        /*007c*/ 	.word	0x00004ee0


	//   ....[15]....
        /*0080*/ 	.word	0x00004fb0


	//   ....[16]....
        /*0084*/ 	.word	0x00004fd0


	//   ....[17]....
        /*0088*/ 	.word	0x000050c0


	//   ....[18]....
        /*008c*/ 	.word	0x000051a0


	//   ....[19]....
        /*0090*/ 	.word	0x000051c0


	//   ....[20]....
        /*0094*/ 	.word	0x000052b0


	//   ....[21]....
        /*0098*/ 	.word	0x00005380


	//   ....[22]....
        /*009c*/ 	.word	0x000053a0


	//   ....[23]....
        /*00a0*/ 	.word	0x000054a0


	//   ....[24]....
        /*00a4*/ 	.word	0x00005570


	//   ....[25]....
        /*00a8*/ 	.word	0x00005590


	//   ....[26]....
        /*00ac*/ 	.word	0x000056d0


	//   ....[27]....
        /*00b0*/ 	.word	0x00005840


	//   ....[28]....
        /*00b4*/ 	.word	0x00005850


	//   ....[29]....
        /*00b8*/ 	.word	0x000059e0


	//----- nvinfo : EIATTR_COOP_GROUP_MASK_REGIDS
	.align		4
.L_39:
        /*00bc*/ 	.byte	0x04, 0x29
        /*00be*/ 	.short	(.L_41 - .L_40)


	//   ....[0]....
.L_40:
        /*00c0*/ 	.word	0xffffffff


	//   ....[1]....
        /*00c4*/ 	.word	0xffffffff


	//   ....[2]....
        /*00c8*/ 	.word	0xffffffff


	//   ....[3]....
        /*00cc*/ 	.word	0xffffffff


	//   ....[4]....
        /*00d0*/ 	.word	0xffffffff


	//   ....[5]....
        /*00d4*/ 	.word	0xffffffff


	//   ....[6]....
        /*00d8*/ 	.word	0xffffffff


	//   ....[7]....
        /*00dc*/ 	.word	0xffffffff


	//   ....[8]....
        /*00e0*/ 	.word	0xffffffff


	//   ....[9]....
        /*00e4*/ 	.word	0xffffffff


	//   ....[10]....
        /*00e8*/ 	.word	0xffffffff


	//   ....[11]....
        /*00ec*/ 	.word	0xffffffff


	//   ....[12]....
        /*00f0*/ 	.word	0xffffffff


	//   ....[13]....
        /*00f4*/ 	.word	0xffffffff


	//----- nvinfo : EIATTR_COOP_GROUP_INSTR_OFFSETS
	.align		4
.L_41:
        /*00f8*/ 	.byte	0x04, 0x28
        /*00fa*/ 	.short	(.L_43 - .L_42)


	//   ....[0]....
.L_42:
        /*00fc*/ 	.word	0x000000c0


	//   ....[1]....
        /*0100*/ 	.word	0x00000500


	//   ....[2]....
        /*0104*/ 	.word	0x000006a0


	//   ....[3]....
        /*0108*/ 	.word	0x00000830


	//   ....[4]....
        /*010c*/ 	.word	0x00000920


	//   ....[5]....
        /*0110*/ 	.word	0x00000a80


	//   ....[6]....
        /*0114*/ 	.word	0x00000c10


	//   ....[7]....
        /*0118*/ 	.word	0x00000e50


	//   ....[8]....
        /*011c*/ 	.word	0x00002020


	//   ....[9]....
        /*0120*/ 	.word	0x00002e90


	//   ....[10]....
        /*0124*/ 	.word	0x00003360


	//   ....[11]....
        /*0128*/ 	.word	0x00003390


	//   ....[12]....
        /*012c*/ 	.word	0x00003fb0


	//   ....[13]....
        /*0130*/ 	.word	0x000041c0


	//----- nvinfo : EIATTR_VRC_CTA_INIT_COUNT
	.align		4
.L_43:
        /*0134*/ 	.byte	0x02, 0x4a
        /*0136*/ 	.byte	0x80
	.zero		1


	//----- nvinfo : EIATTR_SYSCALL_OFFSETS
	.align		4
        /*0138*/ 	.byte	0x04, 0x46
        /*013a*/ 	.short	(.L_45 - .L_44)


	//   ....[0]....
.L_44:
        /*013c*/ 	.word	0x000064c0


	//   ....[1]....
        /*0140*/ 	.word	0x000065b0


	//   ....[2]....
        /*0144*/ 	.word	0x00006d10


	//   ....[3]....
        /*0148*/ 	.word	0x000076d0


	//   ....[4]....
        /*014c*/ 	.word	0x00008070


	//   ....[5]....
        /*0150*/ 	.word	0x00008a60


	//   ....[6]....
        /*0154*/ 	.word	0x00009450


	//   ....[7]....
        /*0158*/ 	.word	0x00009e60


	//   ....[8]....
        /*015c*/ 	.word	0x0000a850


	//   ....[9]....
        /*0160*/ 	.word	0x0000b1f0


	//----- nvinfo : EIATTR_MBARRIER_INSTR_OFFSETS
	.align		4
.L_45:
        /*0164*/ 	.byte	0x04, 0x39
        /*0166*/ 	.short	(.L_47 - .L_46)


	//   ....[0]....
.L_46:
        /*0168*/ 	.word	0x000005f0
        /*016c*/ 	.word	0x000000ff
        /*0170*/ 	.word	0x00000000
        /*0174*/ 	.short	0x0100
        /*0176*/ 	.byte	0x08
	.zero		1


	//   ....[1]....
        /*0178*/ 	.word	0x00000600
        /*017c*/ 	.word	0x000000ff
        /*0180*/ 	.word	0x00000028
        /*0184*/ 	.short	0x0100
        /*0186*/ 	.byte	0x08
	.zero		1


	//   ....[2]....
        /*0188*/ 	.word	0x00000610
        /*018c*/ 	.word	0x000000ff
        /*0190*/ 	.word	0x00000008
        /*0194*/ 	.short	0x0100
        /*0196*/ 	.byte	0x08
	.zero		1


	//   ....[3]....
        /*0198*/ 	.word	0x00000620
        /*019c*/ 	.word	0x000000ff
        /*01a0*/ 	.word	0x00000030
        /*01a4*/ 	.short	0x0100
        /*01a6*/ 	.byte	0x08
	.zero		1


	//   ....[4]....
        /*01a8*/ 	.word	0x00000630
        /*01ac*/ 	.word	0x000000ff
        /*01b0*/ 	.word	0x00000010
        /*01b4*/ 	.short	0x0100
        /*01b6*/ 	.byte	0x08
	.zero		1


	//   ....[5]....
        /*01b8*/ 	.word	0x00000640
        /*01bc*/ 	.word	0x000000ff
        /*01c0*/ 	.word	0x00000038
        /*01c4*/ 	.short	0x0100
        /*01c6*/ 	.byte	0x08
	.zero		1


	//   ....[6]....
        /*01c8*/ 	.word	0x00000650
        /*01cc*/ 	.word	0x000000ff
        /*01d0*/ 	.word	0x00000018
        /*01d4*/ 	.short	0x0100
        /*01d6*/ 	.byte	0x08
	.zero		1


	//   ....[7]....
        /*01d8*/ 	.word	0x00000660
        /*01dc*/ 	.word	0x000000ff
        /*01e0*/ 	.word	0x00000040
        /*01e4*/ 	.short	0x0100
        /*01e6*/ 	.byte	0x08
	.zero		1


	//   ....[8]....
        /*01e8*/ 	.word	0x00000670
        /*01ec*/ 	.word	0x000000ff
        /*01f0*/ 	.word	0x00000020
        /*01f4*/ 	.short	0x0100
        /*01f6*/ 	.byte	0x08
	.zero		1


	//   ....[9]....
        /*01f8*/ 	.word	0x00000680
        /*01fc*/ 	.word	0x000000ff
        /*0200*/ 	.word	0x00000048
        /*0204*/ 	.short	0x0100
        /*0206*/ 	.byte	0x08
	.zero		1


	//   ....[10]....
        /*0208*/ 	.word	0x000007a0
        /*020c*/ 	.word	0x000000ff
        /*0210*/ 	.word	0x00000050
        /*0214*/ 	.short	0x0100
        /*0216*/ 	.byte	0x09
	.zero		1


	//   ....[11]....
        /*0218*/ 	.word	0x000007b0
        /*021c*/ 	.word	0x000000ff
        /*0220*/ 	.word	0x00000070
        /*0224*/ 	.short	0x0100
        /*0226*/ 	.byte	0x09
	.zero		1


	//   ....[12]....
        /*0228*/ 	.word	0x000007c0
        /*022c*/ 	.word	0x000000ff
        /*0230*/ 	.word	0x00000058
        /*0234*/ 	.short	0x0100
        /*0236*/ 	.byte	0x09
	.zero		1


	//   ....[13]....
        /*0238*/ 	.word	0x000007d0
        /*023c*/ 	.word	0x000000ff
        /*0240*/ 	.word	0x00000078
        /*0244*/ 	.short	0x0100
        /*0246*/ 	.byte	0x09
	.zero		1


	//   ....[14]....
        /*0248*/ 	.word	0x000007e0
        /*024c*/ 	.word	0x000000ff
        /*0250*/ 	.word	0x00000060
        /*0254*/ 	.short	0x0100
        /*0256*/ 	.byte	0x09
	.zero		1


	//   ....[15]....
        /*0258*/ 	.word	0x000007f0
        /*025c*/ 	.word	0x000000ff
        /*0260*/ 	.word	0x00000080
        /*0264*/ 	.short	0x0100
        /*0266*/ 	.byte	0x09
	.zero		1


	//   ....[16]....
        /*0268*/ 	.word	0x00000800
        /*026c*/ 	.word	0x000000ff
        /*0270*/ 	.word	0x00000068
        /*0274*/ 	.short	0x0100
        /*0276*/ 	.byte	0x09
	.zero		1


	//   ....[17]....
        /*0278*/ 	.word	0x00000810
        /*027c*/ 	.word	0x000000ff
        /*0280*/ 	.word	0x00000088
        /*0284*/ 	.short	0x0100
        /*0286*/ 	.byte	0x09
	.zero		1


	//   ....[18]....
        /*0288*/ 	.word	0x000008f0
        /*028c*/ 	.word	0x000000ff
        /*0290*/ 	.word	0x00000090
        /*0294*/ 	.short	0x0100
        /*0296*/ 	.byte	0x08
	.zero		1


	//   ....[19]....
        /*0298*/ 	.word	0x00000900
        /*029c*/ 	.word	0x000000ff
        /*02a0*/ 	.word	0x00000098
        /*02a4*/ 	.short	0x0100
        /*02a6*/ 	.byte	0x08
	.zero		1


	//   ....[20]....
        /*02a8*/ 	.word	0x00000a30
        /*02ac*/ 	.word	0x000000ff
        /*02b0*/ 	.word	0x000000a0
        /*02b4*/ 	.short	0x0100
        /*02b6*/ 	.byte	0x08
	.zero		1


	//   ....[21]....
        /*02b8*/ 	.word	0x00000a40
        /*02bc*/ 	.word	0x000000ff
        /*02c0*/ 	.word	0x000000b0
        /*02c4*/ 	.short	0x0100
        /*02c6*/ 	.byte	0x08
	.zero		1


	//   ....[22]....
        /*02c8*/ 	.word	0x00000a50
        /*02cc*/ 	.word	0x000000ff
        /*02d0*/ 	.word	0x000000a8
        /*02d4*/ 	.short	0x0100
        /*02d6*/ 	.byte	0x08
	.zero		1


	//   ....[23]....
        /*02d8*/ 	.word	0x00000a60
        /*02dc*/ 	.word	0x000000ff
        /*02e0*/ 	.word	0x000000b8
        /*02e4*/ 	.short	0x0100
        /*02e6*/ 	.byte	0x08
	.zero		1


	//   ....[24]....
        /*02e8*/ 	.word	0x00000b80
        /*02ec*/ 	.word	0x000000ff
        /*02f0*/ 	.word	0x000000c0
        /*02f4*/ 	.short	0x0100
        /*02f6*/ 	.byte	0x09
	.zero		1


	//   ....[25]....
        /*02f8*/ 	.word	0x00000b90
        /*02fc*/ 	.word	0x000000ff
        /*0300*/ 	.word	0x000000e0
        /*0304*/ 	.short	0x0100
        /*0306*/ 	.byte	0x09
	.zero		1


	//   ....[26]....
        /*0308*/ 	.word	0x00000ba0
        /*030c*/ 	.word	0x000000ff
        /*0310*/ 	.word	0x000000c8
        /*0314*/ 	.short	0x0100
        /*0316*/ 	.byte	0x09
	.zero		1


	//   ....[27]....
        /*0318*/ 	.word	0x00000bb0
        /*031c*/ 	.word	0x000000ff
        /*0320*/ 	.word	0x000000e8
        /*0324*/ 	.short	0x0100
        /*0326*/ 	.byte	0x09
	.zero		1


	//   ....[28]....
        /*0328*/ 	.word	0x00000bc0
        /*032c*/ 	.word	0x000000ff
        /*0330*/ 	.word	0x000000d0
        /*0334*/ 	.short	0x0100
        /*0336*/ 	.byte	0x09
	.zero		1


	//   ....[29]....
        /*0338*/ 	.word	0x00000bd0
        /*033c*/ 	.word	0x000000ff
        /*0340*/ 	.word	0x000000f0
        /*0344*/ 	.short	0x0100
        /*0346*/ 	.byte	0x09
	.zero		1


	//   ....[30]....
        /*0348*/ 	.word	0x00000be0
        /*034c*/ 	.word	0x000000ff
        /*0350*/ 	.word	0x000000d8
        /*0354*/ 	.short	0x0100
        /*0356*/ 	.byte	0x09
	.zero		1


	//   ....[31]....
        /*0358*/ 	.word	0x00000bf0
        /*035c*/ 	.word	0x000000ff
        /*0360*/ 	.word	0x000000f8
        /*0364*/ 	.short	0x0100
        /*0366*/ 	.byte	0x09
	.zero		1


	//   ....[32]....
        /*0368*/ 	.word	0x00000ce0
        /*036c*/ 	.word	0x000000ff
        /*0370*/ 	.word	0x00000100
        /*0374*/ 	.short	0x0100
        /*0376*/ 	.byte	0x08
	.zero		1


	//   ....[33]....
        /*0378*/ 	.word	0x00000cf0
        /*037c*/ 	.word	0x000000ff
        /*0380*/ 	.word	0x00000110
        /*0384*/ 	.short	0x0100
        /*0386*/ 	.byte	0x08
	.zero		1


	//   ....[34]....
        /*0388*/ 	.word	0x00000d00
        /*038c*/ 	.word	0x000000ff
        /*0390*/ 	.word	0x00000108
        /*0394*/ 	.short	0x0100
        /*0396*/ 	.byte	0x08
	.zero		1


	//   ....[35]....
        /*0398*/ 	.word	0x00000d10
        /*039c*/ 	.word	0x000000ff
        /*03a0*/ 	.word	0x00000118
        /*03a4*/ 	.short	0x0100
        /*03a6*/ 	.byte	0x08
	.zero		1


	//   ....[36]....
        /*03a8*/ 	.word	0x00000e00
        /*03ac*/ 	.word	0x000000ff
        /*03b0*/ 	.word	0x00000120
        /*03b4*/ 	.short	0x0100
        /*03b6*/ 	.byte	0x06
	.zero		1


	//   ....[37]....
        /*03b8*/ 	.word	0x00001820
        /*03bc*/ 	.word	0x00000003
        /*03c0*/ 	.word	0x00000110
        /*03c4*/ 	.short	0x010a
        /*03c6*/ 	.byte	0xff
	.zero		1


	//   ....[38]....
        /*03c8*/ 	.word	0x00001850
        /*03cc*/ 	.word	0x00000003
        /*03d0*/ 	.word	0x00000100
        /*03d4*/ 	.short	0x0101
        /*03d6*/ 	.byte	0xff
	.zero		1


	//   ....[39]....
        /*03d8*/ 	.word	0x00001950
        /*03dc*/ 	.word	0x000000ff
        /*03e0*/ 	.word	0x00000028
        /*03e4*/ 	.short	0x010a
        /*03e6*/ 	.byte	0x08
	.zero		1


	//   ....[40]....
        /*03e8*/ 	.word	0x00001a20
        /*03ec*/ 	.word	0x000000ff
        /*03f0*/ 	.word	0x00000028
        /*03f4*/ 	.short	0x010a
        /*03f6*/ 	.byte	0x21
	.zero		1


	//   ....[41]....
        /*03f8*/ 	.word	0x00001bd0
        /*03fc*/ 	.word	0x000000ff
        /*0400*/ 	.word	0x00000028
        /*0404*/ 	.short	0x010a
        /*0406*/ 	.byte	0x08
	.zero		1


	//   ....[42]....
        /*0408*/ 	.word	0x00001cd0
        /*040c*/ 	.word	0x000000ff
        /*0410*/ 	.word	0x00000098
        /*0414*/ 	.short	0x0101
        /*0416*/ 	.byte	0x07
	.zero		1


	//   ....[43]....
        /*0418*/ 	.word	0x00001cf0
        /*041c*/ 	.word	0x000000ff
        /*0420*/ 	.word	0x00000028
        /*0424*/ 	.short	0x010a
        /*0426*/ 	.byte	0x08
	.zero		1


	//   ....[44]....
        /*0428*/ 	.word	0x00001d70
        /*042c*/ 	.word	0x000000ff
        /*0430*/ 	.word	0x00000028
        /*0434*/ 	.short	0x010a
        /*0436*/ 	.byte	0x11
	.zero		1


	//   ....[45]....
        /*0438*/ 	.word	0x00001f00
        /*043c*/ 	.word	0x000000ff
        /*0440*/ 	.word	0x00000028
        /*0444*/ 	.short	0x010a
        /*0446*/ 	.byte	0x08
	.zero		1


	//   ....[46]....
        /*0448*/ 	.word	0x00002050
        /*044c*/ 	.word	0x00000002
        /*0450*/ 	.word	0x000000a0
        /*0454*/ 	.short	0x010a
        /*0456*/ 	.byte	0xff
	.zero		1


	//   ....[47]....
        /*0458*/ 	.word	0x00002110
        /*045c*/ 	.word	0x00000002
        /*0460*/ 	.word	0x00000000
        /*0464*/ 	.short	0x0101
        /*0466*/ 	.byte	0xff
	.zero		1


	//   ....[48]....
        /*0468*/ 	.word	0x00002670
        /*046c*/ 	.word	0x000000ff
        /*0470*/ 	.word	0x00000000
        /*0474*/ 	.short	0x010a
        /*0476*/ 	.byte	0x04
	.zero		1


	//   ....[49]....
        /*0478*/ 	.word	0x00002700
        /*047c*/ 	.word	0x000000ff
        /*0480*/ 	.word	0x00000000
        /*0484*/ 	.short	0x010a
        /*0486*/ 	.byte	0x04
	.zero		1


	//   ....[50]....
        /*0488*/ 	.word	0x00002790
        /*048c*/ 	.word	0x000000ff
        /*0490*/ 	.word	0x00000000
        /*0494*/ 	.short	0x010a
        /*0496*/ 	.byte	0x04
	.zero		1


	//   ....[51]....
        /*0498*/ 	.word	0x00002820
        /*049c*/ 	.word	0x000000ff
        /*04a0*/ 	.word	0x00000000
        /*04a4*/ 	.short	0x010a
        /*04a6*/ 	.byte	0x04
	.zero		1


	//   ....[52]....
        /*04a8*/ 	.word	0x000028c0
        /*04ac*/ 	.word	0x00000000
        /*04b0*/ 	.word	0x00000000
        /*04b4*/ 	.short	0x010a
        /*04b6*/ 	.byte	0xff
	.zero		1


	//   ....[53]....
        /*04b8*/ 	.word	0x000029f0
        /*04bc*/ 	.word	0x00000000
        /*04c0*/ 	.word	0x00000100
        /*04c4*/ 	.short	0x010a
        /*04c6*/ 	.byte	0xff
	.zero		1


	//   ....[54]....
        /*04c8*/ 	.word	0x00002a60
        /*04cc*/ 	.word	0x00000004
        /*04d0*/ 	.word	0x00000000
        /*04d4*/ 	.short	0x0101
        /*04d6*/ 	.byte	0xff
	.zero		1


	//   ....[55]....
        /*04d8*/ 	.word	0x00002a80
        /*04dc*/ 	.word	0x000000ff
        /*04e0*/ 	.word	0x000000b0
        /*04e4*/ 	.short	0x010a
        /*04e6*/ 	.byte	0x05
	.zero		1


	//   ....[56]....
        /*04e8*/ 	.word	0x00002ba0
        /*04ec*/ 	.word	0x00000000
        /*04f0*/ 	.word	0x000000a0
        /*04f4*/ 	.short	0x010a
        /*04f6*/ 	.byte	0xff
	.zero		1


	//   ....[57]....
        /*04f8*/ 	.word	0x00002ca0
        /*04fc*/ 	.word	0x00000000
        /*0500*/ 	.word	0x00000000
        /*0504*/ 	.short	0x0101
        /*0506*/ 	.byte	0xff
	.zero		1


	//   ....[58]....
        /*0508*/ 	.word	0x00002d30
        /*050c*/ 	.word	0x000000ff
        /*0510*/ 	.word	0x000000b0
        /*0514*/ 	.short	0x0106
        /*0516*/ 	.byte	0x05
	.zero		1


	//   ....[59]....
        /*0518*/ 	.word	0x00002d50
        /*051c*/ 	.word	0x000000ff
        /*0520*/ 	.word	0x000000b0
        /*0524*/ 	.short	0x010a
        /*0526*/ 	.byte	0x05
	.zero		1


	//   ....[60]....
        /*0528*/ 	.word	0x00002de0
        /*052c*/ 	.word	0x000000ff
        /*0530*/ 	.word	0x000000b0
        /*0534*/ 	.short	0x0106
        /*0536*/ 	.byte	0x04
	.zero		1


	//   ....[61]....
        /*0538*/ 	.word	0x00002e20
        /*053c*/ 	.word	0x00000000
        /*0540*/ 	.word	0x000000b0
        /*0544*/ 	.short	0x010a
        /*0546*/ 	.byte	0xff
	.zero		1


	//   ....[62]....
        /*0548*/ 	.word	0x00003060
        /*054c*/ 	.word	0x000000ff
        /*0550*/ 	.word	0x00000008
        /*0554*/ 	.short	0x010a
        /*0556*/ 	.byte	0x06
	.zero		1


	//   ....[63]....
        /*0558*/ 	.word	0x00003080
        /*055c*/ 	.word	0x000000ff
        /*0560*/ 	.word	0x00000008
        /*0564*/ 	.short	0x010a
        /*0566*/ 	.byte	0x06
	.zero		1


	//   ....[64]....
        /*0568*/ 	.word	0x00003210
        /*056c*/ 	.word	0x000000ff
        /*0570*/ 	.word	0x00000008
        /*0574*/ 	.short	0x010a
        /*0576*/ 	.byte	0x06
	.zero		1


	//   ....[65]....
        /*0578*/ 	.word	0x00003230
        /*057c*/ 	.word	0x000000ff
        /*0580*/ 	.word	0x00000008
        /*0584*/ 	.short	0x010a
        /*0586*/ 	.byte	0x06
	.zero		1


	//   ....[66]....
        /*0588*/ 	.word	0x000032f0
        /*058c*/ 	.word	0x000000ff
        /*0590*/ 	.word	0x00000000
        /*0594*/ 	.short	0x0101
        /*0596*/ 	.byte	0x07
	.zero		1


	//   ....[67]....
        /*0598*/ 	.word	0x00003630
        /*059c*/ 	.word	0x00000000
        /*05a0*/ 	.word	0x000000a0
        /*05a4*/ 	.short	0x010a
        /*05a6*/ 	.byte	0xff
	.zero		1


	//   ....[68]....
        /*05a8*/ 	.word	0x000036f0
        /*05ac*/ 	.word	0x00000000
        /*05b0*/ 	.word	0x00000000
        /*05b4*/ 	.short	0x0101
        /*05b6*/ 	.byte	0xff
	.zero		1


	//   ....[69]....
        /*05b8*/ 	.word	0x000037b0
        /*05bc*/ 	.word	0x000000ff
        /*05c0*/ 	.word	0x00000000
        /*05c4*/ 	.short	0x010a
        /*05c6*/ 	.byte	0x08
	.zero		1


	//   ....[70]....
        /*05c8*/ 	.word	0x000037c0
        /*05cc*/ 	.word	0x000000ff
        /*05d0*/ 	.word	0x000000e0
        /*05d4*/ 	.short	0x010a
        /*05d6*/ 	.byte	0x09
	.zero		1


	//   ....[71]....
        /*05d8*/ 	.word	0x00003870
        /*05dc*/ 	.word	0x000000ff
        /*05e0*/ 	.word	0x00000000
        /*05e4*/ 	.short	0x010a
        /*05e6*/ 	.byte	0x08
	.zero		1


	//   ....[72]....
        /*05e8*/ 	.word	0x000039a0
        /*05ec*/ 	.word	0x000000ff
        /*05f0*/ 	.word	0x00000000
        /*05f4*/ 	.short	0x010a
        /*05f6*/ 	.byte	0x1e
	.zero		1


	//   ....[73]....
        /*05f8*/ 	.word	0x00003ca0
        /*05fc*/ 	.word	0x000000ff
        /*0600*/ 	.word	0x00000000
        /*0604*/ 	.short	0x010a
        /*0606*/ 	.byte	0x08
	.zero		1


	//   ....[74]....
        /*0608*/ 	.word	0x00003d30
        /*060c*/ 	.word	0x000000ff
        /*0610*/ 	.word	0x00000000
        /*0614*/ 	.short	0x010a
        /*0616*/ 	.byte	0x08
	.zero		1


	//   ....[75]....
        /*0618*/ 	.word	0x00003dc0
        /*061c*/ 	.word	0x000000ff
        /*0620*/ 	.word	0x00000000
        /*0624*/ 	.short	0x010a
        /*0626*/ 	.byte	0x08
	.zero		1


	//   ....[76]....
        /*0628*/ 	.word	0x00003e60
        /*062c*/ 	.word	0x00000000
        /*0630*/ 	.word	0x00000000
        /*0634*/ 	.short	0x010a
        /*0636*/ 	.byte	0xff
	.zero		1


	//   ....[77]....
        /*0638*/ 	.word	0x00003ea0
        /*063c*/ 	.word	0x00000000
        /*0640*/ 	.word	0x00000000
        /*0644*/ 	.short	0x010a
        /*0646*/ 	.byte	0xff
	.zero		1


	//   ....[78]....
        /*0648*/ 	.word	0x00003f10
        /*064c*/ 	.word	0x000000ff
        /*0650*/ 	.word	0x00000000
        /*0654*/ 	.short	0x0101
        /*0656*/ 	.byte	0x05
	.zero		1


	//   ....[79]....
        /*0658*/ 	.word	0x00003f50
        /*065c*/ 	.word	0x000000ff
        /*0660*/ 	.word	0x00000120
        /*0664*/ 	.short	0x010a
        /*0666*/ 	.byte	0x07
	.zero		1


	//   ....[80]....
        /*0668*/ 	.word	0x00003fa0
        /*066c*/ 	.word	0x000000ff
        /*0670*/ 	.word	0x00000000
        /*0674*/ 	.short	0x0101
        /*0676*/ 	.byte	0x05
	.zero		1


	//   ....[81]....
        /*0678*/ 	.word	0x000043d0
        /*067c*/ 	.word	0x00000000
        /*0680*/ 	.word	0x000000a0
        /*0684*/ 	.short	0x010a
        /*0686*/ 	.byte	0xff
	.zero		1


	//   ....[82]....
        /*0688*/ 	.word	0x00004490
        /*068c*/ 	.word	0x00000000
        /*0690*/ 	.word	0x00000000
        /*0694*/ 	.short	0x0101
        /*0696*/ 	.byte	0xff
	.zero		1


	//   ....[83]....
        /*0698*/ 	.word	0x000047b0
        /*069c*/ 	.word	0x000000ff
        /*06a0*/ 	.word	0x00000098
        /*06a4*/ 	.short	0x010a
        /*06a6*/ 	.byte	0x06
	.zero		1


	//   ....[84]....
        /*06a8*/ 	.word	0x000049b0
        /*06ac*/ 	.word	0x000000ff
        /*06b0*/ 	.word	0x00000070
        /*06b4*/ 	.short	0x010a
        /*06b6*/ 	.byte	0x06
	.zero		1


	//   ....[85]....
        /*06b8*/ 	.word	0x00004ba0
        /*06bc*/ 	.word	0x000000ff
        /*06c0*/ 	.word	0x00000050
        /*06c4*/ 	.short	0x010b
        /*06c6*/ 	.byte	0x06
	.zero		1


	//   ....[86]....
        /*06c8*/ 	.word	0x00004bb0
        /*06cc*/ 	.word	0x000000ff
        /*06d0*/ 	.word	0x00000000
        /*06d4*/ 	.short	0x0101
        /*06d6*/ 	.byte	0x15
	.zero		1


	//   ....[87]....
        /*06d8*/ 	.word	0x00004bd0
        /*06dc*/ 	.word	0x000000ff
        /*06e0*/ 	.word	0x00000078
        /*06e4*/ 	.short	0x010a
        /*06e6*/ 	.byte	0x06
	.zero		1


	//   ....[88]....
        /*06e8*/ 	.word	0x00004d80
        /*06ec*/ 	.word	0x000000ff
        /*06f0*/ 	.word	0x00000058
        /*06f4*/ 	.short	0x010b
        /*06f6*/ 	.byte	0x06
	.zero		1


	//   ....[89]....
        /*06f8*/ 	.word	0x00004d90
        /*06fc*/ 	.word	0x000000ff
        /*0700*/ 	.word	0x00000000
        /*0704*/ 	.short	0x0101
        /*0706*/ 	.byte	0x0f
	.zero		1


	//   ....[90]....
        /*0708*/ 	.word	0x00004db0
        /*070c*/ 	.word	0x000000ff
        /*0710*/ 	.word	0x00000080
        /*0714*/ 	.short	0x010a
        /*0716*/ 	.byte	0x06
	.zero		1


	//   ....[91]....
        /*0718*/ 	.word	0x00004f50
        /*071c*/ 	.word	0x000000ff
        /*0720*/ 	.word	0x00000060
        /*0724*/ 	.short	0x010b
        /*0726*/ 	.byte	0x06
	.zero		1


	//   ....[92]....
        /*0728*/ 	.word	0x00004f60
        /*072c*/ 	.word	0x000000ff
        /*0730*/ 	.word	0x00000000
        /*0734*/ 	.short	0x0101
        /*0736*/ 	.byte	0x0e
	.zero		1


	//   ....[93]....
        /*0738*/ 	.word	0x00004f80
        /*073c*/ 	.word	0x000000ff
        /*0740*/ 	.word	0x00000088
        /*0744*/ 	.short	0x010a
        /*0746*/ 	.byte	0x06
	.zero		1


	//   ....[94]....
        /*0748*/ 	.word	0x00005140
        /*074c*/ 	.word	0x000000ff
        /*0750*/ 	.word	0x00000068
        /*0754*/ 	.short	0x010b
        /*0756*/ 	.byte	0x06
	.zero		1


	//   ....[95]....
        /*0758*/ 	.word	0x00005150
        /*075c*/ 	.word	0x000000ff
        /*0760*/ 	.word	0x00000000
        /*0764*/ 	.short	0x0101
        /*0766*/ 	.byte	0x0d
	.zero		1


	//   ....[96]....
        /*0768*/ 	.word	0x00005170
        /*076c*/ 	.word	0x000000ff
        /*0770*/ 	.word	0x00000070
        /*0774*/ 	.short	0x010a
        /*0776*/ 	.byte	0x06
	.zero		1


	//   ....[97]....
        /*0778*/ 	.word	0x00005320
        /*077c*/ 	.word	0x000000ff
        /*0780*/ 	.word	0x00000050
        /*0784*/ 	.short	0x010b
        /*0786*/ 	.byte	0x06
	.zero		1


	//   ....[98]....
        /*0788*/ 	.word	0x00005330
        /*078c*/ 	.word	0x000000ff
        /*0790*/ 	.word	0x00000000
        /*0794*/ 	.short	0x0101
        /*0796*/ 	.byte	0x15
	.zero		1


	//   ....[99]....
        /*0798*/ 	.word	0x00005350
        /*079c*/ 	.word	0x000000ff
        /*07a0*/ 	.word	0x00000078
        /*07a4*/ 	.short	0x010a
        /*07a6*/ 	.byte	0x06
	.zero		1


	//   ....[100]....
        /*07a8*/ 	.word	0x00005510
        /*07ac*/ 	.word	0x000000ff
        /*07b0*/ 	.word	0x00000058
        /*07b4*/ 	.short	0x010b
        /*07b6*/ 	.byte	0x06
	.zero		1


	//   ....[101]....
        /*07b8*/ 	.word	0x00005520
        /*07bc*/ 	.word	0x000000ff
        /*07c0*/ 	.word	0x00000000
        /*07c4*/ 	.short	0x0101
        /*07c6*/ 	.byte	0x0f
	.zero		1


	//   ....[102]....
        /*07c8*/ 	.word	0x00005530
        /*07cc*/ 	.word	0x000000ff
        /*07d0*/ 	.word	0x00000080
        /*07d4*/ 	.short	0x010a
        /*07d6*/ 	.byte	0x06
	.zero		1


	//   ....[103]....
        /*07d8*/ 	.word	0x00005760
        /*07dc*/ 	.word	0x000000ff
        /*07e0*/ 	.word	0x00000060
        /*07e4*/ 	.short	0x010b
        /*07e6*/ 	.byte	0x06
	.zero		1


	//   ....[104]....
        /*07e8*/ 	.word	0x000057d0
        /*07ec*/ 	.word	0x000000ff
        /*07f0*/ 	.word	0x00000000
        /*07f4*/ 	.short	0x0101
        /*07f6*/ 	.byte	0x0e
	.zero		1


	//   ....[105]....
        /*07f8*/ 	.word	0x00005810
        /*07fc*/ 	.word	0x000000ff
        /*0800*/ 	.word	0x00000088
        /*0804*/ 	.short	0x010a
        /*0806*/ 	.byte	0x06
	.zero		1


	//   ....[106]....
        /*0808*/ 	.word	0x00005a40
        /*080c*/ 	.word	0x000000ff
        /*0810*/ 	.word	0x00000068
        /*0814*/ 	.short	0x010b
        /*0816*/ 	.byte	0x06
	.zero		1


	//   ....[107]....
        /*0818*/ 	.word	0x00005a60
        /*081c*/ 	.word	0x000000ff
        /*0820*/ 	.word	0x00000000
        /*0824*/ 	.short	0x0101
        /*0826*/ 	.byte	0x0d
	.zero		1


	//   ....[108]....
        /*0828*/ 	.word	0x00005a80
        /*082c*/ 	.word	0x000000ff
        /*0830*/ 	.word	0x00000070
        /*0834*/ 	.short	0x010a
        /*0836*/ 	.byte	0x06
	.zero		1


	//   ....[109]....
        /*0838*/ 	.word	0x00005aa0
        /*083c*/ 	.word	0x000000ff
        /*0840*/ 	.word	0x00000078
        /*0844*/ 	.short	0x010a
        /*0846*/ 	.byte	0x06
	.zero		1


	//   ....[110]....
        /*0848*/ 	.word	0x00005ac0
        /*084c*/ 	.word	0x000000ff
        /*0850*/ 	.word	0x00000080
        /*0854*/ 	.short	0x010a
        /*0856*/ 	.byte	0x06
	.zero		1


	//   ....[111]....
        /*0858*/ 	.word	0x00005b10
        /*085c*/ 	.word	0x00000002
        /*0860*/ 	.word	0x00000088
        /*0864*/ 	.short	0x010a
        /*0866*/ 	.byte	0xff
	.zero		1


	//   ....[112]....
        /*0868*/ 	.word	0x00005e80
        /*086c*/ 	.word	0x00000000
        /*0870*/ 	.word	0x000000a0
        /*0874*/ 	.short	0x010a
        /*0876*/ 	.byte	0xff
	.zero		1


	//   ....[113]....
        /*0878*/ 	.word	0x00005f90
        /*087c*/ 	.word	0x00000000
        /*0880*/ 	.word	0x00000000
        /*0884*/ 	.short	0x0101
        /*0886*/ 	.byte	0xff
	.zero		1


	//   ....[114]....
        /*0888*/ 	.word	0x000069e0
        /*088c*/ 	.word	0x000000ff
        /*0890*/ 	.word	0x00000050
        /*0894*/ 	.short	0x010a
        /*0896*/ 	.byte	0x31
	.zero		1


	//   ....[115]....
        /*0898*/ 	.word	0x00006a10
        /*089c*/ 	.word	0x00000057
        /*08a0*/ 	.word	0x000000c0
        /*08a4*/ 	.short	0x010a
        /*08a6*/ 	.byte	0xff
	.zero		1


	//   ....[116]....
        /*08a8*/ 	.word	0x00006b00
        /*08ac*/ 	.word	0x000000ff
        /*08b0*/ 	.word	0x00000050
        /*08b4*/ 	.short	0x010a
        /*08b6*/ 	.byte	0x31
	.zero		1


	//   ....[117]....
        /*08b8*/ 	.word	0x00006bf0
        /*08bc*/ 	.word	0x00000057
        /*08c0*/ 	.word	0x000000c0
        /*08c4*/ 	.short	0x010a
        /*08c6*/ 	.byte	0xff
	.zero		1


	//   ....[118]....
        /*08c8*/ 	.word	0x00007400
        /*08cc*/ 	.word	0x00000000
        /*08d0*/ 	.word	0x00000000
        /*08d4*/ 	.short	0x0101
        /*08d6*/ 	.byte	0xff
	.zero		1


	//   ....[119]....
        /*08d8*/ 	.word	0x00007410
        /*08dc*/ 	.word	0x00000003
        /*08e0*/ 	.word	0x00000050
        /*08e4*/ 	.short	0x010a
        /*08e6*/ 	.byte	0xff
	.zero		1


	//   ....[120]....
        /*08e8*/ 	.word	0x000074f0
        /*08ec*/ 	.word	0x00000003
        /*08f0*/ 	.word	0x00000050
        /*08f4*/ 	.short	0x010a
        /*08f6*/ 	.byte	0xff
	.zero		1


	//   ....[121]....
        /*08f8*/ 	.word	0x00007da0
        /*08fc*/ 	.word	0x0000005a
        /*0900*/ 	.word	0x00000000
        /*0904*/ 	.short	0x0101
        /*0906*/ 	.byte	0xff
	.zero		1


	//   ....[122]....
        /*0908*/ 	.word	0x00007dc0
        /*090c*/ 	.word	0x0000005b
        /*0910*/ 	.word	0x00000050
        /*0914*/ 	.short	0x010a
        /*0916*/ 	.byte	0xff
	.zero		1


	//   ....[123]....
        /*0918*/ 	.word	0x00007e90
        /*091c*/ 	.word	0x0000005b
        /*0920*/ 	.word	0x00000050
        /*0924*/ 	.short	0x010a
        /*0926*/ 	.byte	0xff
	.zero		1


	//   ....[124]....
        /*0928*/ 	.word	0x00008740
        /*092c*/ 	.word	0x0000005a
        /*0930*/ 	.word	0x00000000
        /*0934*/ 	.short	0x0101
        /*0936*/ 	.byte	0xff
	.zero		1


	//   ....[125]....
        /*0938*/ 	.word	0x00008760
        /*093c*/ 	.word	0x0000005b
        /*0940*/ 	.word	0x00000050
        /*0944*/ 	.short	0x010a
        /*0946*/ 	.byte	0xff
	.zero		1


	//   ....[126]....
        /*0948*/ 	.word	0x00008840
        /*094c*/ 	.word	0x0000005b
        /*0950*/ 	.word	0x00000050
        /*0954*/ 	.short	0x010a
        /*0956*/ 	.byte	0xff
	.zero		1


	//   ....[127]....
        /*0958*/ 	.word	0x00009130
        /*095c*/ 	.word	0x0000005b
        /*0960*/ 	.word	0x00000000
        /*0964*/ 	.short	0x0101
        /*0966*/ 	.byte	0xff
	.zero		1


	//   ....[128]....
        /*0968*/ 	.word	0x00009150
        /*096c*/ 	.word	0x0000005c
        /*0970*/ 	.word	0x00000050
        /*0974*/ 	.short	0x010a
        /*0976*/ 	.byte	0xff
	.zero		1


	//   ....[129]....
        /*0978*/ 	.word	0x00009220
        /*097c*/ 	.word	0x0000005c
        /*0980*/ 	.word	0x00000050
        /*0984*/ 	.short	0x010a
        /*0986*/ 	.byte	0xff
	.zero		1


	//   ....[130]....
        /*0988*/ 	.word	0x00009b40
        /*098c*/ 	.word	0x0000005b
        /*0990*/ 	.word	0x00000000
        /*0994*/ 	.short	0x0101
        /*0996*/ 	.byte	0xff
	.zero		1


	//   ....[131]....
        /*0998*/ 	.word	0x00009b60
        /*099c*/ 	.word	0x0000005c
        /*09a0*/ 	.word	0x00000050
        /*09a4*/ 	.short	0x010a
        /*09a6*/ 	.byte	0xff
	.zero		1


	//   ....[132]....
        /*09a8*/ 	.word	0x00009c30
        /*09ac*/ 	.word	0x0000005c
        /*09b0*/ 	.word	0x00000050
        /*09b4*/ 	.short	0x010a
        /*09b6*/ 	.byte	0xff
	.zero		1


	//   ....[133]....
        /*09b8*/ 	.word	0x0000a530
        /*09bc*/ 	.word	0x0000005b
        /*09c0*/ 	.word	0x00000000
        /*09c4*/ 	.short	0x0101
        /*09c6*/ 	.byte	0xff
	.zero		1


	//   ....[134]....
        /*09c8*/ 	.word	0x0000a550
        /*09cc*/ 	.word	0x0000005c
        /*09d0*/ 	.word	0x00000050
        /*09d4*/ 	.short	0x010a
        /*09d6*/ 	.byte	0xff
	.zero		1


	//   ....[135]....
        /*09d8*/ 	.word	0x0000a620
        /*09dc*/ 	.word	0x0000005c
        /*09e0*/ 	.word	0x00000050
        /*09e4*/ 	.short	0x010a
        /*09e6*/ 	.byte	0xff
	.zero		1


	//   ....[136]....
        /*09e8*/ 	.word	0x0000af20
        /*09ec*/ 	.word	0x0000005b
        /*09f0*/ 	.word	0x00000000
        /*09f4*/ 	.short	0x0101
        /*09f6*/ 	.byte	0xff
	.zero		1


	//   ....[137]....
        /*09f8*/ 	.word	0x0000af40
        /*09fc*/ 	.word	0x0000005c
        /*0a00*/ 	.word	0x00000050
        /*0a04*/ 	.short	0x010a
        /*0a06*/ 	.byte	0xff
	.zero		1


	//   ....[138]....
        /*0a08*/ 	.word	0x0000b010
        /*0a0c*/ 	.word	0x0000005c
        /*0a10*/ 	.word	0x00000050
        /*0a14*/ 	.short	0x010a
        /*0a16*/ 	.byte	0xff
	.zero		1


	//   ....[139]....
        /*0a18*/ 	.word	0x0000b320
        /*0a1c*/ 	.word	0x00000057
        /*0a20*/ 	.word	0x00000000
        /*0a24*/ 	.short	0x0101
        /*0a26*/ 	.byte	0xff
	.zero		1


	//   ....[140]....
        /*0a28*/ 	.word	0x0000b910
        /*0a2c*/ 	.word	0x00000002
        /*0a30*/ 	.word	0x00000000
        /*0a34*/ 	.short	0x0101
        /*0a36*/ 	.byte	0xff
	.zero		1


	//   ....[141]....
        /*0a38*/ 	.word	0x0000bb80
        /*0a3c*/ 	.word	0x000000ff
        /*0a40*/ 	.word	0x00000000
        /*0a44*/ 	.short	0x0101
        /*0a46*/ 	.byte	0x04
	.zero		1


	//   ....[142]....
        /*0a48*/ 	.word	0x0000bba0
        /*0a4c*/ 	.word	0x00000003
        /*0a50*/ 	.word	0x00000110
        /*0a54*/ 	.short	0x010a
        /*0a56*/ 	.byte	0xff
	.zero		1


	//   ....[143]....
        /*0a58*/ 	.word	0x0000bc00
        /*0a5c*/ 	.word	0x00000002
        /*0a60*/ 	.word	0x00000028
        /*0a64*/ 	.short	0x010a
        /*0a66*/ 	.byte	0xff
	.zero		1


	//   ....[144]....
        /*0a68*/ 	.word	0x0000bc60
        /*0a6c*/ 	.word	0x00000002
        /*0a70*/ 	.word	0x00000028
        /*0a74*/ 	.short	0x010a
        /*0a76*/ 	.byte	0xff
	.zero		1


	//   ....[145]....
        /*0a78*/ 	.word	0x0000bcb0
        /*0a7c*/ 	.word	0x00000002
        /*0a80*/ 	.word	0x000000a0
        /*0a84*/ 	.short	0x010a
        /*0a86*/ 	.byte	0xff
	.zero		1


	//   ....[146]....
        /*0a88*/ 	.word	0x0000bd10
        /*0a8c*/ 	.word	0x00000000
        /*0a90*/ 	.word	0x00000000
        /*0a94*/ 	.short	0x010a
        /*0a96*/ 	.byte	0xff
	.zero		1


	//   ....[147]....
        /*0a98*/ 	.word	0x0000bd70
        /*0a9c*/ 	.word	0x00000000
        /*0aa0*/ 	.word	0x00000000
        /*0aa4*/ 	.short	0x010a
        /*0aa6*/ 	.byte	0xff
	.zero		1


	//   ....[148]....
        /*0aa8*/ 	.word	0x0000bdd0
        /*0aac*/ 	.word	0x00000000
        /*0ab0*/ 	.word	0x00000000
        /*0ab4*/ 	.short	0x010a
        /*0ab6*/ 	.byte	0xff
	.zero		1


	//   ....[149]....
        /*0ab8*/ 	.word	0x0000be30
        /*0abc*/ 	.word	0x00000000
        /*0ac0*/ 	.word	0x00000000
        /*0ac4*/ 	.short	0x010a
        /*0ac6*/ 	.byte	0xff
	.zero		1


	//   ....[150]....
        /*0ac8*/ 	.word	0x0000be80
        /*0acc*/ 	.word	0x00000000
        /*0ad0*/ 	.word	0x00000100
        /*0ad4*/ 	.short	0x010a
        /*0ad6*/ 	.byte	0xff
	.zero		1


	//   ....[151]....
        /*0ad8*/ 	.word	0x0000bee0
        /*0adc*/ 	.word	0x00000000
        /*0ae0*/ 	.word	0x000000b0
        /*0ae4*/ 	.short	0x010a
        /*0ae6*/ 	.byte	0xff
	.zero		1


	//   ....[152]....
        /*0ae8*/ 	.word	0x0000bf30
        /*0aec*/ 	.word	0x00000000
        /*0af0*/ 	.word	0x000000a0
        /*0af4*/ 	.short	0x010a
        /*0af6*/ 	.byte	0xff
	.zero		1


	//   ....[153]....
        /*0af8*/ 	.word	0x0000bf90
        /*0afc*/ 	.word	0x00000000
        /*0b00*/ 	.word	0x000000b0
        /*0b04*/ 	.short	0x010a
        /*0b06*/ 	.byte	0xff
	.zero		1


	//   ....[154]....
        /*0b08*/ 	.word	0x0000bff0
        /*0b0c*/ 	.word	0x00000004
        /*0b10*/ 	.word	0x00000008
        /*0b14*/ 	.short	0x010a
        /*0b16*/ 	.byte	0xff
	.zero		1


	//   ....[155]....
        /*0b18*/ 	.word	0x0000c0d0
        /*0b1c*/ 	.word	0x00000002
        /*0b20*/ 	.word	0x00000008
        /*0b24*/ 	.short	0x010a
        /*0b26*/ 	.byte	0xff
	.zero		1


	//   ....[156]....
        /*0b28*/ 	.word	0x0000c120
        /*0b2c*/ 	.word	0x00000000
        /*0b30*/ 	.word	0x000000a0
        /*0b34*/ 	.short	0x010a
        /*0b36*/ 	.byte	0xff
	.zero		1


	//   ....[157]....
        /*0b38*/ 	.word	0x0000c180
        /*0b3c*/ 	.word	0x00000000
        /*0b40*/ 	.word	0x000000e0
        /*0b44*/ 	.short	0x010a
        /*0b46*/ 	.byte	0xff
	.zero		1


	//   ....[158]....
        /*0b48*/ 	.word	0x0000c1e0
        /*0b4c*/ 	.word	0x00000000
        /*0b50*/ 	.word	0x00000000
        /*0b54*/ 	.short	0x010a
        /*0b56*/ 	.byte	0xff
	.zero		1


	//   ....[159]....
        /*0b58*/ 	.word	0x0000c240
        /*0b5c*/ 	.word	0x00000000
        /*0b60*/ 	.word	0x00000000
        /*0b64*/ 	.short	0x010a
        /*0b66*/ 	.byte	0xff
	.zero		1


	//   ....[160]....
        /*0b68*/ 	.word	0x0000c2a0
        /*0b6c*/ 	.word	0x00000000
        /*0b70*/ 	.word	0x00000000
        /*0b74*/ 	.short	0x010a
        /*0b76*/ 	.byte	0xff
	.zero		1


	//   ....[161]....
        /*0b78*/ 	.word	0x0000c300
        /*0b7c*/ 	.word	0x00000000
        /*0b80*/ 	.word	0x00000000
        /*0b84*/ 	.short	0x010a
        /*0b86*/ 	.byte	0xff
	.zero		1


	//   ....[162]....
        /*0b88*/ 	.word	0x0000c360
        /*0b8c*/ 	.word	0x00000000
        /*0b90*/ 	.word	0x00000120
        /*0b94*/ 	.short	0x010a
        /*0b96*/ 	.byte	0xff
	.zero		1


	//   ....[163]....
        /*0b98*/ 	.word	0x0000c3b0
        /*0b9c*/ 	.word	0x00000000
        /*0ba0*/ 	.word	0x000000a0
        /*0ba4*/ 	.short	0x010a
        /*0ba6*/ 	.byte	0xff
	.zero		1


	//   ....[164]....
        /*0ba8*/ 	.word	0x0000c410
        /*0bac*/ 	.word	0x00000000
        /*0bb0*/ 	.word	0x00000098
        /*0bb4*/ 	.short	0x010a
        /*0bb6*/ 	.byte	0xff
	.zero		1


	//   ....[165]....
        /*0bb8*/ 	.word	0x0000c470
        /*0bbc*/ 	.word	0x00000003
        /*0bc0*/ 	.word	0x00000070
        /*0bc4*/ 	.short	0x010a
        /*0bc6*/ 	.byte	0xff
	.zero		1


	//   ....[166]....
        /*0bc8*/ 	.word	0x0000c4d0
        /*0bcc*/ 	.word	0x00000003
        /*0bd0*/ 	.word	0x00000078
        /*0bd4*/ 	.short	0x010a
        /*0bd6*/ 	.byte	0xff
	.zero		1


	//   ....[167]....
        /*0bd8*/ 	.word	0x0000c530
        /*0bdc*/ 	.word	0x00000003
        /*0be0*/ 	.word	0x00000080
        /*0be4*/ 	.short	0x010a
        /*0be6*/ 	.byte	0xff
	.zero		1


	//   ....[168]....
        /*0be8*/ 	.word	0x0000c590
        /*0bec*/ 	.word	0x00000003
        /*0bf0*/ 	.word	0x00000088
        /*0bf4*/ 	.short	0x010a
        /*0bf6*/ 	.byte	0xff
	.zero		1


	//   ....[169]....
        /*0bf8*/ 	.word	0x0000c5f0
        /*0bfc*/ 	.word	0x00000003
        /*0c00*/ 	.word	0x00000070
        /*0c04*/ 	.short	0x010a
        /*0c06*/ 	.byte	0xff
	.zero		1


	//   ....[170]....
        /*0c08*/ 	.word	0x0000c650
        /*0c0c*/ 	.word	0x00000003
        /*0c10*/ 	.word	0x00000078
        /*0c14*/ 	.short	0x010a
        /*0c16*/ 	.byte	0xff
	.zero		1


	//   ....[171]....
        /*0c18*/ 	.word	0x0000c6b0
        /*0c1c*/ 	.word	0x00000003
        /*0c20*/ 	.word	0x00000080
        /*0c24*/ 	.short	0x010a
        /*0c26*/ 	.byte	0xff
	.zero		1


	//   ....[172]....
        /*0c28*/ 	.word	0x0000c710
        /*0c2c*/ 	.word	0x00000003
        /*0c30*/ 	.word	0x00000088
        /*0c34*/ 	.short	0x010a
        /*0c36*/ 	.byte	0xff
	.zero		1


	//   ....[173]....
        /*0c38*/ 	.word	0x0000c770
        /*0c3c*/ 	.word	0x00000003
        /*0c40*/ 	.word	0x00000070
        /*0c44*/ 	.short	0x010a
        /*0c46*/ 	.byte	0xff
	.zero		1


	//   ....[174]....
        /*0c48*/ 	.word	0x0000c7d0
        /*0c4c*/ 	.word	0x00000003
        /*0c50*/ 	.word	0x00000078
        /*0c54*/ 	.short	0x010a
        /*0c56*/ 	.byte	0xff
	.zero		1


	//   ....[175]....
        /*0c58*/ 	.word	0x0000c830
        /*0c5c*/ 	.word	0x00000003
        /*0c60*/ 	.word	0x00000080
        /*0c64*/ 	.short	0x010a
        /*0c66*/ 	.byte	0xff
	.zero		1


	//   ....[176]....
        /*0c68*/ 	.word	0x0000c880
        /*0c6c*/ 	.word	0x00000000
        /*0c70*/ 	.word	0x000000a0
        /*0c74*/ 	.short	0x010a
        /*0c76*/ 	.byte	0xff
	.zero		1


	//   ....[177]....
        /*0c78*/ 	.word	0x0000c8e0
        /*0c7c*/ 	.word	0x00000002
        /*0c80*/ 	.word	0x00000050
        /*0c84*/ 	.short	0x010a
        /*0c86*/ 	.byte	0xff
	.zero		1


	//   ....[178]....
        /*0c88*/ 	.word	0x0000c930
        /*0c8c*/ 	.word	0x00000057
        /*0c90*/ 	.word	0x000000c0
        /*0c94*/ 	.short	0x010a
        /*0c96*/ 	.byte	0xff
	.zero		1


	//   ....[179]....
        /*0c98*/ 	.word	0x0000c980
        /*0c9c*/ 	.word	0x00000003
        /*0ca0*/ 	.word	0x00000050
        /*0ca4*/ 	.short	0x010a
        /*0ca6*/ 	.byte	0xff
	.zero		1


	//   ....[180]....
        /*0ca8*/ 	.word	0x0000c9d0
        /*0cac*/ 	.word	0x0000005b
        /*0cb0*/ 	.word	0x00000050
        /*0cb4*/ 	.short	0x010a
        /*0cb6*/ 	.byte	0xff
	.zero		1


	//   ....[181]....
        /*0cb8*/ 	.word	0x0000ca20
        /*0cbc*/ 	.word	0x0000005b
        /*0cc0*/ 	.word	0x00000050
        /*0cc4*/ 	.short	0x010a
        /*0cc6*/ 	.byte	0xff
	.zero		1


	//   ....[182]....
        /*0cc8*/ 	.word	0x0000ca70
        /*0ccc*/ 	.word	0x0000005c
        /*0cd0*/ 	.word	0x00000050
        /*0cd4*/ 	.short	0x010a
        /*0cd6*/ 	.byte	0xff
	.zero		1


	//   ....[183]....
        /*0cd8*/ 	.word	0x0000cac0
        /*0cdc*/ 	.word	0x0000005c
        /*0ce0*/ 	.word	0x00000050
        /*0ce4*/ 	.short	0x010a
        /*0ce6*/ 	.byte	0xff
	.zero		1


	//   ....[184]....
        /*0ce8*/ 	.word	0x0000cb10
        /*0cec*/ 	.word	0x0000005c
        /*0cf0*/ 	.word	0x00000050
        /*0cf4*/ 	.short	0x010a
        /*0cf6*/ 	.byte	0xff
	.zero		1


	//   ....[185]....
        /*0cf8*/ 	.word	0x0000cb60
        /*0cfc*/ 	.word	0x0000005c
        /*0d00*/ 	.word	0x00000050
        /*0d04*/ 	.short	0x010a
        /*0d06*/ 	.byte	0xff
	.zero		1


	//----- nvinfo : EIATTR_NUM_MBARRIERS
	.align		4
.L_47:
        /*0d08*/ 	.byte	0x03, 0x38
        /*0d0a*/ 	.short	0x0025


	//----- nvinfo : EIATTR_EXIT_INSTR_OFFSETS
	.align		4
        /*0d0c*/ 	.byte	0x04, 0x1c
        /*0d0e*/ 	.short	(.L_49 - .L_48)


	//   ....[0]....
.L_48:
        /*0d10*/ 	.word	0x000028f0


	//   ....[1]....
        /*0d14*/ 	.word	0x00002df0


	//   ....[2]....
        /*0d18*/ 	.word	0x00002e50


	//   ....[3]....
        /*0d1c*/ 	.word	0x000041d0


	//   ....[4]....
        /*0d20*/ 	.word	0x00005b40


	//   ....[5]....
        /*0d24*/ 	.word	0x00005b80


	//   ....[6]....
        /*0d28*/ 	.word	0x0000ba70


	//   ....[7]....
        /*0d2c*/ 	.word	0x0000baf0


	//   ....[8]....
        /*0d30*/ 	.word	0x0000bb20


	//   ....[9]....
        /*0d34*/ 	.word	0x0000bb90


	//----- nvinfo : EIATTR_MAX_THREADS
	.align		4
.L_49:
        /*0d38*/ 	.byte	0x04, 0x05
        /*0d3a*/ 	.short	(.L_51 - .L_50)
.L_50:
        /*0d3c*/ 	.word	0x00000100
        /*0d40*/ 	.word	0x00000001
        /*0d44*/ 	.word	0x00000001


	//----- nvinfo : EIATTR_CRS_STACK_SIZE
	.align		4
.L_51:
        /*0d48*/ 	.byte	0x04, 0x1e
        /*0d4a*/ 	.short	(.L_53 - .L_52)
.L_52:
        /*0d4c*/ 	.word	0x00000000


	//----- nvinfo : EIATTR_CBANK_PARAM_SIZE
	.align		4
.L_53:
        /*0d50*/ 	.byte	0x03, 0x19
        /*0d52*/ 	.short	0x0800


	//----- nvinfo : EIATTR_PARAM_CBANK
	.align		4
        /*0d54*/ 	.byte	0x04, 0x0a
        /*0d56*/ 	.short	(.L_55 - .L_54)
	.align		4
.L_54:
        /*0d58*/ 	.word	index@(.nv.constant0._ZN7cutlass13device_kernelINS_4gemm6kernel13GemmUniversalIN4cute5tupleIJiiiiEEENS1_10collective13CollectiveMmaINS1_35MainloopSm100TmaUmmaWarpSpecializedILi5ELi2ELi4ENS5_IJNS4_1CILi2EEENSA_ILi1EEESC_EEEEENS5_IJNSA_ILi128EEENSA_ILi256EEENSA_ILi32EEEEEENS_10tfloat32_tENS5_IJlSC_lEEESJ_SK_NS4_8TiledMMAINS4_8MMA_AtomIJNS4_23SM100_MMA_TF32_2x1SM_SSISJ_SJ_fLi128ELi256ELNS4_4UMMA5MajorE0ELSP_0ELNSO_7ScaleInE0ELSQ_0EEEEEENS4_6LayoutINS5_IJSC_SC_SC_EEENS5_IJNSA_ILi0EEESV_SV_EEEEENS5_IJNS4_10UnderscoreESY_SY_EEEEENS4_18SM100_TMA_2SM_LOADENS4_14ComposedLayoutINS4_7SwizzleILi3ELi4ELi3EEENS4_18smem_ptr_flag_bitsILi32EEENST_INS5_IJNSA_ILi8EEESH_EEENS5_IJSH_SC_EEEEEEEvNS4_8identityES11_S1B_vS1C_EENS_8epilogue10collective18CollectiveEpilogueINS1E_23Sm100TmaWarpSpecializedILi4ELi2ELi16ELb1ELb0EEEJNS5_IJNSA_ILi64EEESG_SH_EEENS5_IJNST_IS1J_SC_EENST_INS5_IJNSA_ILi16EEESB_EEENS5_IJSC_SF_EEEEEEEESJ_SK_SJ_SK_NS1E_6fusion15FusionCallbacksIS1I_NS1R_17LinearCombinationISJ_fSJ_fLNS_15FloatRoundStyleE2EEES1K_S1Q_JEEENS4_5SM1004TMEM4LOAD26SM100_TMEM_LOAD_32dp32b16xENS4_13SM90_TMA_LOADENS12_INS13_ILi2ELi4ELi3EEES16_NST_INS5_IJS17_S1M_EEENS5_IJS1M_SC_EEEEEEENS4_39AutoVectorizingCopyWithAssumedAlignmentILi128EEENS4_14SM90_TMA_STOREES26_S28_S28_EEEvvEEEEvNT_6ParamsE)
        /*0d5c*/ 	.short	0x0380
        /*0d5e*/ 	.short	0x0800


	//----- nvinfo : EIATTR_SW_WAR
	.align		4
.L_55:
        /*0d60*/ 	.byte	0x04, 0x36
        /*0d62*/ 	.short	(.L_57 - .L_56)
.L_56:
        /*0d64*/ 	.word	0x00000008
.L_57:


//--------------------- .nv.callgraph             --------------------------
	.section	.nv.callgraph,"",@"SHT_CUDA_CALLGRAPH"
	.align	4
	.sectionentsize	8
	.align		4
        /*0000*/ 	.word	0x00000000
	.align		4
        /*0004*/ 	.word	0xffffffff
	.align		4
        /*0008*/ 	.word	index@(_ZN7cutlass13device_kernelINS_4gemm6kernel13GemmUniversalIN4cute5tupleIJiiiiEEENS1_10collective13CollectiveMmaINS1_35MainloopSm100TmaUmmaWarpSpecializedILi5ELi2ELi4ENS5_IJNS4_1CILi2EEENSA_ILi1EEESC_EEEEENS5_IJNSA_ILi128EEENSA_ILi256EEENSA_ILi32EEEEEENS_10tfloat32_tENS5_IJlSC_lEEESJ_SK_NS4_8TiledMMAINS4_8MMA_AtomIJNS4_23SM100_MMA_TF32_2x1SM_SSISJ_SJ_fLi128ELi256ELNS4_4UMMA5MajorE0ELSP_0ELNSO_7ScaleInE0ELSQ_0EEEEEENS4_6LayoutINS5_IJSC_SC_SC_EEENS5_IJNSA_ILi0EEESV_SV_EEEEENS5_IJNS4_10UnderscoreESY_SY_EEEEENS4_18SM100_TMA_2SM_LOADENS4_14ComposedLayoutINS4_7SwizzleILi3ELi4ELi3EEENS4_18smem_ptr_flag_bitsILi32EEENST_INS5_IJNSA_ILi8EEESH_EEENS5_IJSH_SC_EEEEEEEvNS4_8identityES11_S1B_vS1C_EENS_8epilogue10collective18CollectiveEpilogueINS1E_23Sm100TmaWarpSpecializedILi4ELi2ELi16ELb1ELb0EEEJNS5_IJNSA_ILi64EEESG_SH_EEENS5_IJNST_IS1J_SC_EENST_INS5_IJNSA_ILi16EEESB_EEENS5_IJSC_SF_EEEEEEEESJ_SK_SJ_SK_NS1E_6fusion15FusionCallbacksIS1I_NS1R_17LinearCombinationISJ_fSJ_fLNS_15FloatRoundStyleE2EEES1K_S1Q_JEEENS4_5SM1004TMEM4LOAD26SM100_TMEM_LOAD_32dp32b16xENS4_13SM90_TMA_LOADENS12_INS13_ILi2ELi4ELi3EEES16_NST_INS5_IJS17_S1M_EEENS5_IJS1M_SC_EEEEEEENS4_39AutoVectorizingCopyWithAssumedAlignmentILi128EEENS4_14SM90_TMA_STOREES26_S28_S28_EEEvvEEEEvNT_6ParamsE)
	.align		4
        /*000c*/ 	.word	index@(__assertfail)
	.align		4
        /*0010*/ 	.word	0x00000000
	.align		4
        /*0014*/ 	.word	0xfffffffe
	.align		4
        /*0018*/ 	.word	0x00000000
	.align		4
        /*001c*/ 	.word	0xfffffffd
	.align		4
        /*0020*/ 	.word	0x00000000
	.align		4
        /*0024*/ 	.word	0xfffffffc


//--------------------- .nv.constant4             --------------------------
	.section	.nv.constant4,"a",@progbits
	.align	8
	.align		8
.nv.constant4:
        /*0000*/ 	.dword	__assertfail
	.align		8
        /*0008*/ 	.dword	__unnamed_1
	.align		8
        /*0010*/ 	.dword	__unnamed_2
	.align		8
        /*0018*/ 	.dword	_ZN40_INTERNAL_ff5f3728_4_k_cu_dd8d8bee_106194cuda3std3__45__cpo5beginE
	.align		8
        /*0020*/ 	.dword	_ZN40_INTERNAL_ff5f3728_4_k_cu_dd8d8bee_106194cuda3std3__45__cpo3endE
	.align		8
        /*0028*/ 	.dword	_ZN40_INTERNAL_ff5f3728_4_k_cu_dd8d8bee_106194cuda3std3__45__cpo6cbeginE
	.align		8
        /*0030*/ 	.dword	_ZN40_INTERNAL_ff5f3728_4_k_cu_dd8d8bee_106194cuda3std3__45__cpo4cendE
	.align		8
        /*0038*/ 	.dword	_ZN40_INTERNAL_ff5f3728_4_k_cu_dd8d8bee_106194cuda3std3__442_GLOBAL__N__ff5f3728_4_k_cu_dd8d8bee_106196ignoreE
	.align		8
        /*0040*/ 	.dword	_ZN40_INTERNAL_ff5f3728_4_k_cu_dd8d8bee_106194cuda3std3__419piecewise_constructE
	.align		8
        /*0048*/ 	.dword	_ZN40_INTERNAL_ff5f3728_4_k_cu_dd8d8bee_106194cuda3std3__48in_placeE
	.align		8
        /*0050*/ 	.dword	_ZN40_INTERNAL_ff5f3728_4_k_cu_dd8d8bee_106194cuda3std6ranges3__45__cpo4swapE
	.align		8
        /*0058*/ 	.dword	_ZN40_INTERNAL_ff5f3728_4_k_cu_dd8d8bee_106194cuda3std6ranges3__45__cpo9iter_moveE
	.align		8
        /*0060*/ 	.dword	_ZN40_INTERNAL_ff5f3728_4_k_cu_dd8d8bee_106194cute7productE
	.align		8
        /*0068*/ 	.dword	_ZN40_INTERNAL_ff5f3728_4_k_cu_dd8d8bee_106194cute1_E
	.align		8
        /*0070*/ 	.dword	$str$25
	.align		8
        /*0078*/ 	.dword	$str$26
	.align		8
        /*0080*/ 	.dword	$str$27
	.align		8
        /*0088*/ 	.dword	$str$28


//--------------------- .text._ZN7cutlass13device_kernelINS_4gemm6kernel13GemmUniversalIN4cute5tupleIJiiiiEEENS1_10collective13CollectiveMmaINS1_35MainloopSm100TmaUmmaWarpSpecializedILi5ELi2ELi4ENS5_IJNS4_1CILi2EEENSA_ILi1EEESC_EEEEENS5_IJNSA_ILi128EEENSA_ILi256EEENSA_ILi32EEEEEENS_10tfloat32_tENS5_IJlSC_lEEESJ_SK_NS4_8TiledMMAINS4_8MMA_AtomIJNS4_23SM100_MMA_TF32_2x1SM_SSISJ_SJ_fLi128ELi256ELNS4_4UMMA5MajorE0ELSP_0ELNSO_7ScaleInE0ELSQ_0EEEEEENS4_6LayoutINS5_IJSC_SC_SC_EEENS5_IJNSA_ILi0EEESV_SV_EEEEENS5_IJNS4_10UnderscoreESY_SY_EEEEENS4_18SM100_TMA_2SM_LOADENS4_14ComposedLayoutINS4_7SwizzleILi3ELi4ELi3EEENS4_18smem_ptr_flag_bitsILi32EEENST_INS5_IJNSA_ILi8EEESH_EEENS5_IJSH_SC_EEEEEEEvNS4_8identityES11_S1B_vS1C_EENS_8epilogue10collective18CollectiveEpilogueINS1E_23Sm100TmaWarpSpecializedILi4ELi2ELi16ELb1ELb0EEEJNS5_IJNSA_ILi64EEESG_SH_EEENS5_IJNST_IS1J_SC_EENST_INS5_IJNSA_ILi16EEESB_EEENS5_IJSC_SF_EEEEEEEESJ_SK_SJ_SK_NS1E_6fusion15FusionCallbacksIS1I_NS1R_17LinearCombinationISJ_fSJ_fLNS_15FloatRoundStyleE2EEES1K_S1Q_JEEENS4_5SM1004TMEM4LOAD26SM100_TMEM_LOAD_32dp32b16xENS4_13SM90_TMA_LOADENS12_INS13_ILi2ELi4ELi3EEES16_NST_INS5_IJS17_S1M_EEENS5_IJS1M_SC_EEEEEEENS4_39AutoVectorizingCopyWithAssumedAlignmentILi128EEENS4_14SM90_TMA_STOREES26_S28_S28_EEEvvEEEEvNT_6ParamsE --------------------------
	.section	.text._ZN7cutlass13device_kernelINS_4gemm6kernel13GemmUniversalIN4cute5tupleIJiiiiEEENS1_10collective13CollectiveMmaINS1_35MainloopSm100TmaUmmaWarpSpecializedILi5ELi2ELi4ENS5_IJNS4_1CILi2EEENSA_ILi1EEESC_EEEEENS5_IJNSA_ILi128EEENSA_ILi256EEENSA_ILi32EEEEEENS_10tfloat32_tENS5_IJlSC_lEEESJ_SK_NS4_8TiledMMAINS4_8MMA_AtomIJNS4_23SM100_MMA_TF32_2x1SM_SSISJ_SJ_fLi128ELi256ELNS4_4UMMA5MajorE0ELSP_0ELNSO_7ScaleInE0ELSQ_0EEEEEENS4_6LayoutINS5_IJSC_SC_SC_EEENS5_IJNSA_ILi0EEESV_SV_EEEEENS5_IJNS4_10UnderscoreESY_SY_EEEEENS4_18SM100_TMA_2SM_LOADENS4_14ComposedLayoutINS4_7SwizzleILi3ELi4ELi3EEENS4_18smem_ptr_flag_bitsILi32EEENST_INS5_IJNSA_ILi8EEESH_EEENS5_IJSH_SC_EEEEEEEvNS4_8identityES11_S1B_vS1C_EENS_8epilogue10collective18CollectiveEpilogueINS1E_23Sm100TmaWarpSpecializedILi4ELi2ELi16ELb1ELb0EEEJNS5_IJNSA_ILi64EEESG_SH_EEENS5_IJNST_IS1J_SC_EENST_INS5_IJNSA_ILi16EEESB_EEENS5_IJSC_SF_EEEEEEEESJ_SK_SJ_SK_NS1E_6fusion15FusionCallbacksIS1I_NS1R_17LinearCombinationISJ_fSJ_fLNS_15FloatRoundStyleE2EEES1K_S1Q_JEEENS4_5SM1004TMEM4LOAD26SM100_TMEM_LOAD_32dp32b16xENS4_13SM90_TMA_LOADENS12_INS13_ILi2ELi4ELi3EEES16_NST_INS5_IJS17_S1M_EEENS5_IJS1M_SC_EEEEEEENS4_39AutoVectorizingCopyWithAssumedAlignmentILi128EEENS4_14SM90_TMA_STOREES26_S28_S28_EEEvvEEEEvNT_6ParamsE,"ax",@progbits
	.align	128
.text._ZN7cutlass13device_kernelINS_4gemm6kernel13GemmUniversalIN4cute5tupleIJiiiiEEENS1_10collective13CollectiveMmaINS1_35MainloopSm100TmaUmmaWarpSpecializedILi5ELi2ELi4ENS5_IJNS4_1CILi2EEENSA_ILi1EEESC_EEEEENS5_IJNSA_ILi128EEENSA_ILi256EEENSA_ILi32EEEEEENS_10tfloat32_tENS5_IJlSC_lEEESJ_SK_NS4_8TiledMMAINS4_8MMA_AtomIJNS4_23SM100_MMA_TF32_2x1SM_SSISJ_SJ_fLi128ELi256ELNS4_4UMMA5MajorE0ELSP_0ELNSO_7ScaleInE0ELSQ_0EEEEEENS4_6LayoutINS5_IJSC_SC_SC_EEENS5_IJNSA_ILi0EEESV_SV_EEEEENS5_IJNS4_10UnderscoreESY_SY_EEEEENS4_18SM100_TMA_2SM_LOADENS4_14ComposedLayoutINS4_7SwizzleILi3ELi4ELi3EEENS4_18smem_ptr_flag_bitsILi32EEENST_INS5_IJNSA_ILi8EEESH_EEENS5_IJSH_SC_EEEEEEEvNS4_8identityES11_S1B_vS1C_EENS_8epilogue10collective18CollectiveEpilogueINS1E_23Sm100TmaWarpSpecializedILi4ELi2ELi16ELb1ELb0EEEJNS5_IJNSA_ILi64EEESG_SH_EEENS5_IJNST_IS1J_SC_EENST_INS5_IJNSA_ILi16EEESB_EEENS5_IJSC_SF_EEEEEEEESJ_SK_SJ_SK_NS1E_6fusion15FusionCallbacksIS1I_NS1R_17LinearCombinationISJ_fSJ_fLNS_15FloatRoundStyleE2EEES1K_S1Q_JEEENS4_5SM1004TMEM4LOAD26SM100_TMEM_LOAD_32dp32b16xENS4_13SM90_TMA_LOADENS12_INS13_ILi2ELi4ELi3EEES16_NST_INS5_IJS17_S1M_EEENS5_IJS1M_SC_EEEEEEENS4_39AutoVectorizingCopyWithAssumedAlignmentILi128EEENS4_14SM90_TMA_STOREES26_S28_S28_EEEvvEEEEvNT_6ParamsE:
        .type           _ZN7cutlass13device_kernelINS_4gemm6kernel13GemmUniversalIN4cute5tupleIJiiiiEEENS1_10collective13CollectiveMmaINS1_35MainloopSm100TmaUmmaWarpSpecializedILi5ELi2ELi4ENS5_IJNS4_1CILi2EEENSA_ILi1EEESC_EEEEENS5_IJNSA_ILi128EEENSA_ILi256EEENSA_ILi32EEEEEENS_10tfloat32_tENS5_IJlSC_lEEESJ_SK_NS4_8TiledMMAINS4_8MMA_AtomIJNS4_23SM100_MMA_TF32_2x1SM_SSISJ_SJ_fLi128ELi256ELNS4_4UMMA5MajorE0ELSP_0ELNSO_7ScaleInE0ELSQ_0EEEEEENS4_6LayoutINS5_IJSC_SC_SC_EEENS5_IJNSA_ILi0EEESV_SV_EEEEENS5_IJNS4_10UnderscoreESY_SY_EEEEENS4_18SM100_TMA_2SM_LOADENS4_14ComposedLayoutINS4_7SwizzleILi3ELi4ELi3EEENS4_18smem_ptr_flag_bitsILi32EEENST_INS5_IJNSA_ILi8EEESH_EEENS5_IJSH_SC_EEEEEEEvNS4_8identityES11_S1B_vS1C_EENS_8epilogue10collective18CollectiveEpilogueINS1E_23Sm100TmaWarpSpecializedILi4ELi2ELi16ELb1ELb0EEEJNS5_IJNSA_ILi64EEESG_SH_EEENS5_IJNST_IS1J_SC_EENST_INS5_IJNSA_ILi16EEESB_EEENS5_IJSC_SF_EEEEEEEESJ_SK_SJ_SK_NS1E_6fusion15FusionCallbacksIS1I_NS1R_17LinearCombinationISJ_fSJ_fLNS_15FloatRoundStyleE2EEES1K_S1Q_JEEENS4_5SM1004TMEM4LOAD26SM100_TMEM_LOAD_32dp32b16xENS4_13SM90_TMA_LOADENS12_INS13_ILi2ELi4ELi3EEES16_NST_INS5_IJS17_S1M_EEENS5_IJS1M_SC_EEEEEEENS4_39AutoVectorizingCopyWithAssumedAlignmentILi128EEENS4_14SM90_TMA_STOREES26_S28_S28_EEEvvEEEEvNT_6ParamsE,@function
        .size           _ZN7cutlass13device_kernelINS_4gemm6kernel13GemmUniversalIN4cute5tupleIJiiiiEEENS1_10collective13CollectiveMmaINS1_35MainloopSm100TmaUmmaWarpSpecializedILi5ELi2ELi4ENS5_IJNS4_1CILi2EEENSA_ILi1EEESC_EEEEENS5_IJNSA_ILi128EEENSA_ILi256EEENSA_ILi32EEEEEENS_10tfloat32_tENS5_IJlSC_lEEESJ_SK_NS4_8TiledMMAINS4_8MMA_AtomIJNS4_23SM100_MMA_TF32_2x1SM_SSISJ_SJ_fLi128ELi256ELNS4_4UMMA5MajorE0ELSP_0ELNSO_7ScaleInE0ELSQ_0EEEEEENS4_6LayoutINS5_IJSC_SC_SC_EEENS5_IJNSA_ILi0EEESV_SV_EEEEENS5_IJNS4_10UnderscoreESY_SY_EEEEENS4_18SM100_TMA_2SM_LOADENS4_14ComposedLayoutINS4_7SwizzleILi3ELi4ELi3EEENS4_18smem_ptr_flag_bitsILi32EEENST_INS5_IJNSA_ILi8EEESH_EEENS5_IJSH_SC_EEEEEEEvNS4_8identityES11_S1B_vS1C_EENS_8epilogue10collective18CollectiveEpilogueINS1E_23Sm100TmaWarpSpecializedILi4ELi2ELi16ELb1ELb0EEEJNS5_IJNSA_ILi64EEESG_SH_EEENS5_IJNST_IS1J_SC_EENST_INS5_IJNSA_ILi16EEESB_EEENS5_IJSC_SF_EEEEEEEESJ_SK_SJ_SK_NS1E_6fusion15FusionCallbacksIS1I_NS1R_17LinearCombinationISJ_fSJ_fLNS_15FloatRoundStyleE2EEES1K_S1Q_JEEENS4_5SM1004TMEM4LOAD26SM100_TMEM_LOAD_32dp32b16xENS4_13SM90_TMA_LOADENS12_INS13_ILi2ELi4ELi3EEES16_NST_INS5_IJS17_S1M_EEENS5_IJS1M_SC_EEEEEEENS4_39AutoVectorizingCopyWithAssumedAlignmentILi128EEENS4_14SM90_TMA_STOREES26_S28_S28_EEEvvEEEEvNT_6ParamsE,(.L_x_244 - _ZN7cutlass13device_kernelINS_4gemm6kernel13GemmUniversalIN4cute5tupleIJiiiiEEENS1_10collective13CollectiveMmaINS1_35MainloopSm100TmaUmmaWarpSpecializedILi5ELi2ELi4ENS5_IJNS4_1CILi2EEENSA_ILi1EEESC_EEEEENS5_IJNSA_ILi128EEENSA_ILi256EEENSA_ILi32EEEEEENS_10tfloat32_tENS5_IJlSC_lEEESJ_SK_NS4_8TiledMMAINS4_8MMA_AtomIJNS4_23SM100_MMA_TF32_2x1SM_SSISJ_SJ_fLi128ELi256ELNS4_4UMMA5MajorE0ELSP_0ELNSO_7ScaleInE0ELSQ_0EEEEEENS4_6LayoutINS5_IJSC_SC_SC_EEENS5_IJNSA_ILi0EEESV_SV_EEEEENS5_IJNS4_10UnderscoreESY_SY_EEEEENS4_18SM100_TMA_2SM_LOADENS4_14ComposedLayoutINS4_7SwizzleILi3ELi4ELi3EEENS4_18smem_ptr_flag_bitsILi32EEENST_INS5_IJNSA_ILi8EEESH_EEENS5_IJSH_SC_EEEEEEEvNS4_8identityES11_S1B_vS1C_EENS_8epilogue10collective18CollectiveEpilogueINS1E_23Sm100TmaWarpSpecializedILi4ELi2ELi16ELb1ELb0EEEJNS5_IJNSA_ILi64EEESG_SH_EEENS5_IJNST_IS1J_SC_EENST_INS5_IJNSA_ILi16EEESB_EEENS5_IJSC_SF_EEEEEEEESJ_SK_SJ_SK_NS1E_6fusion15FusionCallbacksIS1I_NS1R_17LinearCombinationISJ_fSJ_fLNS_15FloatRoundStyleE2EEES1K_S1Q_JEEENS4_5SM1004TMEM4LOAD26SM100_TMEM_LOAD_32dp32b16xENS4_13SM90_TMA_LOADENS12_INS13_ILi2ELi4ELi3EEES16_NST_INS5_IJS17_S1M_EEENS5_IJS1M_SC_EEEEEEENS4_39AutoVectorizingCopyWithAssumedAlignmentILi128EEENS4_14SM90_TMA_STOREES26_S28_S28_EEEvvEEEEvNT_6ParamsE)
        .other          _ZN7cutlass13device_kernelINS_4gemm6kernel13GemmUniversalIN4cute5tupleIJiiiiEEENS1_10collective13CollectiveMmaINS1_35MainloopSm100TmaUmmaWarpSpecializedILi5ELi2ELi4ENS5_IJNS4_1CILi2EEENSA_ILi1EEESC_EEEEENS5_IJNSA_ILi128EEENSA_ILi256EEENSA_ILi32EEEEEENS_10tfloat32_tENS5_IJlSC_lEEESJ_SK_NS4_8TiledMMAINS4_8MMA_AtomIJNS4_23SM100_MMA_TF32_2x1SM_SSISJ_SJ_fLi128ELi256ELNS4_4UMMA5MajorE0ELSP_0ELNSO_7ScaleInE0ELSQ_0EEEEEENS4_6LayoutINS5_IJSC_SC_SC_EEENS5_IJNSA_ILi0EEESV_SV_EEEEENS5_IJNS4_10UnderscoreESY_SY_EEEEENS4_18SM100_TMA_2SM_LOADENS4_14ComposedLayoutINS4_7SwizzleILi3ELi4ELi3EEENS4_18smem_ptr_flag_bitsILi32EEENST_INS5_IJNSA_ILi8EEESH_EEENS5_IJSH_SC_EEEEEEEvNS4_8identityES11_S1B_vS1C_EENS_8epilogue10collective18CollectiveEpilogueINS1E_23Sm100TmaWarpSpecializedILi4ELi2ELi16ELb1ELb0EEEJNS5_IJNSA_ILi64EEESG_SH_EEENS5_IJNST_IS1J_SC_EENST_INS5_IJNSA_ILi16EEESB_EEENS5_IJSC_SF_EEEEEEEESJ_SK_SJ_SK_NS1E_6fusion15FusionCallbacksIS1I_NS1R_17LinearCombinationISJ_fSJ_fLNS_15FloatRoundStyleE2EEES1K_S1Q_JEEENS4_5SM1004TMEM4LOAD26SM100_TMEM_LOAD_32dp32b16xENS4_13SM90_TMA_LOADENS12_INS13_ILi2ELi4ELi3EEES16_NST_INS5_IJS17_S1M_EEENS5_IJS1M_SC_EEEEEEENS4_39AutoVectorizingCopyWithAssumedAlignmentILi128EEENS4_14SM90_TMA_STOREES26_S28_S28_EEEvvEEEEvNT_6ParamsE,@"STO_CUDA_ENTRY STV_DEFAULT"
_ZN7cutlass13device_kernelINS_4gemm6kernel13GemmUniversalIN4cute5tupleIJiiiiEEENS1_10collective13CollectiveMmaINS1_35MainloopSm100TmaUmmaWarpSpecializedILi5ELi2ELi4ENS5_IJNS4_1CILi2EEENSA_ILi1EEESC_EEEEENS5_IJNSA_ILi128EEENSA_ILi256EEENSA_ILi32EEEEEENS_10tfloat32_tENS5_IJlSC_lEEESJ_SK_NS4_8TiledMMAINS4_8MMA_AtomIJNS4_23SM100_MMA_TF32_2x1SM_SSISJ_SJ_fLi128ELi256ELNS4_4UMMA5MajorE0ELSP_0ELNSO_7ScaleInE0ELSQ_0EEEEEENS4_6LayoutINS5_IJSC_SC_SC_EEENS5_IJNSA_ILi0EEESV_SV_EEEEENS5_IJNS4_10UnderscoreESY_SY_EEEEENS4_18SM100_TMA_2SM_LOADENS4_14ComposedLayoutINS4_7SwizzleILi3ELi4ELi3EEENS4_18smem_ptr_flag_bitsILi32EEENST_INS5_IJNSA_ILi8EEESH_EEENS5_IJSH_SC_EEEEEEEvNS4_8identityES11_S1B_vS1C_EENS_8epilogue10collective18CollectiveEpilogueINS1E_23Sm100TmaWarpSpecializedILi4ELi2ELi16ELb1ELb0EEEJNS5_IJNSA_ILi64EEESG_SH_EEENS5_IJNST_IS1J_SC_EENST_INS5_IJNSA_ILi16EEESB_EEENS5_IJSC_SF_EEEEEEEESJ_SK_SJ_SK_NS1E_6fusion15FusionCallbacksIS1I_NS1R_17LinearCombinationISJ_fSJ_fLNS_15FloatRoundStyleE2EEES1K_S1Q_JEEENS4_5SM1004TMEM4LOAD26SM100_TMEM_LOAD_32dp32b16xENS4_13SM90_TMA_LOADENS12_INS13_ILi2ELi4ELi3EEES16_NST_INS5_IJS17_S1M_EEENS5_IJS1M_SC_EEEEEEENS4_39AutoVectorizingCopyWithAssumedAlignmentILi128EEENS4_14SM90_TMA_STOREES26_S28_S28_EEEvvEEEEvNT_6ParamsE:
[----:B------:R-:W1:Y:S01]  /*0000*/  LDC R1, c[0x0][0x37c] ;  /* 0x0000df00ff017b82 */ /* 0x000e620000000800 */
[----:B------:R-:W2:Y:S01]  /*0010*/  S2R R80, SR_TID.X ;  /* 0x0000000000507919 */ /* 0x000ea20000002100 */
[----:B------:R-:W3:Y:S06]  /*0020*/  LDCU.64 UR6, c[0x0][0x890] ;  /* 0x00011200ff0677ac */ /* 0x000eec0008000a00 */
[----:B------:R-:W4:Y:S01]  /*0030*/  S2UR UR37, SR_CgaCtaId ;  /* 0x00000000002579c3 */ /* 0x000f220000008800 */
[----:B------:R-:W-:Y:S02]  /*0040*/  PRMT R67, RZ, 0x7610, R67 ;  /* 0x00007610ff437816 */ /* 0x000fe40000000043 */
[----:B------:R-:W-:Y:S01]  /*0050*/  ELECT P1, URZ, PT ;  /* 0x0000000000ff782f */ /* 0x000fe20003820000 */
[----:B------:R-:W1:Y:S01]  /*0060*/  LDCU.64 UR38, c[0x0][0x358] ;  /* 0x00006b00ff2677ac */ /* 0x000e620008000a00 */
[----:B---3--:R-:W-:-:S04]  /*0070*/  UISETP.NE.U32.AND UP0, UPT, UR6, URZ, UPT ;  /* 0x000000ff0600728c */ /* 0x008fc8000bf05070 */
[----:B------:R-:W-:Y:S02]  /*0080*/  UISETP.NE.AND.EX UP0, UPT, UR7, URZ, UPT, UP0 ;  /* 0x000000ff0700728c */ /* 0x000fe4000bf05300 */
[----:B----4-:R-:W-:Y:S02]  /*0090*/  ULOP3.LUT UR5, UR37, 0x1, URZ, 0xc0, !UPT ;  /* 0x0000000125057892 */ /* 0x010fe4000f8ec0ff */
[----:B------:R-:W-:Y:S01]  /*00a0*/  ULOP3.LUT UR4, UR37, 0x1, URZ, 0x3c, !UPT ;  /* 0x0000000125047892 */ /* 0x000fe2000f8e3cff */
[----:B--2---:R-:W-:-:S05]  /*00b0*/  SHF.R.U32.HI R72, RZ, 0x5, R80 ;  /* 0x00000005ff487819 */ /* 0x004fca0000011650 */
[----:B------:R-:W2:Y:S02]  /*00c0*/  SHFL.IDX PT, R0, R72, RZ, 0x1f ;  /* 0x00001fff48007589 */ /* 0x000ea400000e0000 */
[----:B--2---:R-:W-:Y:S01]  /*00d0*/  R2UR UR10, R0 ;  /* 0x00000000000a72ca */ /* 0x004fe200000e0000 */
[----:B-1----:R-:W-:-:S14]  /*00e0*/  BRA.U UP0, `(.L_x_0) ;  /* 0x00000001002c7547 */ /* 0x002fdc000b800000 */
[----:B------:R-:W1:Y:S02]  /*00f0*/  LDCU.64 UR8, c[0x0][0x888] ;  /* 0x00011100ff0877ac */ /* 0x000e640008000a00 */
[----:B-1----:R-:W-:-:S04]  /*0100*/  UISETP.NE.U32.AND UP0, UPT, UR8, URZ, UPT ;  /* 0x000000ff0800728c */ /* 0x002fc8000bf05070 */
[----:B------:R-:W-:-:S09]  /*0110*/  UISETP.NE.AND.EX UP0, UPT, UR9, URZ, UPT, UP0 ;  /* 0x000000ff0900728c */ /* 0x000fd2000bf05300 */
[----:B------:R-:W-:Y:S05]  /*0120*/  BRA.U !UP0, `(.L_x_1) ;  /* 0x0000000108107547 */ /* 0x000fea000b800000 */
[----:B------:R-:W1:Y:S02]  /*0130*/  LDC.64 R2, c[0x0][0x888] ;  /* 0x00022200ff027b82 */ /* 0x000e640000000a00 */
[----:B-1----:R1:W5:Y:S01]  /*0140*/  LDG.E R35, desc[UR38][R2.64] ;  /* 0x0000002602237981 */ /* 0x002362000c1e1900 */
[----:B------:R-:W-:Y:S01]  /*0150*/  HFMA2 R67, -RZ, RZ, 0, 5.9604644775390625e-08 ;  /* 0x00000001ff437431 */ /* 0x000fe200000001ff */
[----:B------:R-:W-:Y:S05]  /*0160*/  BRA `(.L_x_0) ;  /* 0x00000000000c7947 */ /* 0x000fea0003800000 */
.L_x_1:
[----:B------:R-:W1:Y:S01]  /*0170*/  LDCU UR8, c[0x0][0x880] ;  /* 0x00011000ff0877ac */ /* 0x000e620008000800 */
[----:B------:R-:W-:Y:S01]  /*0180*/  HFMA2 R67, -RZ, RZ, 0, 5.9604644775390625e-08 ;  /* 0x00000001ff437431 */ /* 0x000fe200000001ff */
[----:B-1----:R-:W-:-:S07]  /*0190*/  MOV R35, UR8 ;  /* 0x0000000800237c02 */ /* 0x002fce0008000f00 */
.L_x_0:
[----:B------:R-:W2:Y:S02]  /*01a0*/  LDCU.64 UR8, c[0x0][0x8b0] ;  /* 0x00011600ff0877ac */ /* 0x000ea40008000a00 */
[----:B--2---:R-:W-:-:S04]  /*01b0*/  UISETP.NE.U32.AND UP0, UPT, UR8, URZ, UPT ;  /* 0x000000ff0800728c */ /* 0x004fc8000bf05070 */
[----:B------:R-:W-:-:S09]  /*01c0*/  UISETP.NE.AND.EX UP0, UPT, UR9, URZ, UPT, UP0 ;  /* 0x000000ff0900728c */ /* 0x000fd2000bf05300 */
[----:B------:R-:W-:Y:S05]  /*01d0*/  BRA.U UP0, `(.L_x_2) ;  /* 0x0000000100247547 */ /* 0x000fea000b800000 */
[----:B------:R-:W2:Y:S02]  /*01e0*/  LDCU.64 UR8, c[0x0][0x8a8] ;  /* 0x00011500ff0877ac */ /* 0x000ea40008000a00 */
[----:B--2---:R-:W-:-:S04]  /*01f0*/  UISETP.NE.U32.AND UP0, UPT, UR8, URZ, UPT ;  /* 0x000000ff0800728c */ /* 0x004fc8000bf05070 */
[----:B------:R-:W-:-:S09]  /*0200*/  UISETP.NE.AND.EX UP0, UPT, UR9, URZ, UPT, UP0 ;  /* 0x000000ff0900728c */ /* 0x000fd2000bf05300 */
[----:B------:R-:W-:Y:S05]  /*0210*/  BRA.U !UP0, `(.L_x_3) ;  /* 0x00000001080c7547 */ /* 0x000fea000b800000 */
[----:B------:R-:W2:Y:S02]  /*0220*/  LDC.64 R32, c[0x0][0x8a8] ;  /* 0x00022a00ff207b82 */ /* 0x000ea40000000a00 */
[----:B--2---:R2:W5:Y:S01]  /*0230*/  LDG.E R32, desc[UR38][R32.64] ;  /* 0x0000002620207981 */ /* 0x004562000c1e1900 */
[----:B------:R-:W-:Y:S05]  /*0240*/  BRA `(.L_x_2) ;  /* 0x0000000000087947 */ /* 0x000fea0003800000 */
.L_x_3:
[----:B------:R-:W2:Y:S02]  /*0250*/  LDCU UR8, c[0x0][0x8a0] ;  /* 0x00011400ff0877ac */ /* 0x000ea40008000800 */
[----:B--2---:R-:W-:Y:S02]  /*0260*/  MOV R32, UR8 ;  /* 0x0000000800207c02 */ /* 0x004fe40008000f00 */
.L_x_2:
[----:B------:R-:W-:Y:S01]  /*0270*/  IMAD.U32 R0, RZ, RZ, UR10 ;  /* 0x0000000aff007e24 */ /* 0x000fe2000f8e00ff */
[----:B------:R-:W-:Y:S04]  /*0280*/  BSSY.RECONVERGENT B0, `(.L_x_4) ;  /* 0x000000c000007945 */ /* 0x000fe80003800200 */
[C---:B------:R-:W-:Y:S02]  /*0290*/  ISETP.NE.OR P2, PT, R0.reuse, 0x1, !P1 ;  /* 0x000000010000780c */ /* 0x040fe40004f45670 */
[----:B------:R-:W-:-:S11]  /*02a0*/  ISETP.NE.OR P0, PT, R0, 0x3, !P1 ;  /* 0x000000030000780c */ /* 0x000fd60004f05670 */
[----:B------:R-:W-:Y:S05]  /*02b0*/  @P2 BRA `(.L_x_5) ;  /* 0x0000000000202947 */ /* 0x000fea0003800000 */
[----:B------:R-:W3:Y:S02]  /*02c0*/  LDCU.64 UR8, c[0x0][0x348] ;  /* 0x00006900ff0877ac */ /* 0x000ee40008000a00 */
[----:B---3--:R-:W-:Y:S02]  /*02d0*/  UIADD3 UR12, UP1, UPT, UR8, 0x80, URZ ;  /* 0x00000080080c7890 */ /* 0x008fe4000ff3e0ff */
[----:B------:R-:W-:Y:S02]  /*02e0*/  UIADD3 UR8, UP0, UPT, UR8, 0x180, URZ ;  /* 0x0000018008087890 */ /* 0x000fe4000ff1e0ff */
[----:B------:R-:W-:Y:S02]  /*02f0*/  UIADD3.X UR13, UPT, UPT, URZ, UR9, URZ, UP1, !UPT ;  /* 0x00000009ff0d7290 */ /* 0x000fe40008ffe4ff */
[----:B------:R-:W-:-:S07]  /*0300*/  UIADD3.X UR9, UPT, UPT, URZ, UR9, URZ, UP0, !UPT ;  /* 0x00000009ff097290 */ /* 0x000fce00087fe4ff */
[----:B------:R3:W-:Y:S02]  /*0310*/  UTMACCTL.PF [UR12] ;  /* 0x000000000c0079b9 */ /* 0x0007e40008040000 */
[----:B------:R3:W-:Y:S02]  /*0320*/  UTMACCTL.PF [UR8] ;  /* 0x00000000080079b9 */ /* 0x0007e40008040000 */
[----:B---3--:R-:W-:Y:S01]  /*0330*/  NOP ;  /* 0x0000000000007918 */ /* 0x008fe20000000000 */
.L_x_5:
[----:B------:R-:W-:Y:S05]  /*0340*/  BSYNC.RECONVERGENT B0 ;  /* 0x0000000000007941 */ /* 0x000fea0003800200 */
.L_x_4:
[----:B------:R-:W-:Y:S04]  /*0350*/  BSSY.RECONVERGENT B0, `(.L_x_6) ;  /* 0x000000a000007945 */ /* 0x000fe80003800200 */
        /* <DEDUP_REMOVED lines=9> */
.L_x_7:
[----:B------:R-:W-:Y:S05]  /*03f0*/  BSYNC.RECONVERGENT B0 ;  /* 0x0000000000007941 */ /* 0x000fea0003800200 */
.L_x_6:
[----:B------:R-:W3:Y:S01]  /*0400*/  LDCU.64 UR8, c[0x0][0x888] ;  /* 0x00011100ff0877ac */ /* 0x000ee20008000a00 */
[----:B------:R-:W-:Y:S02]  /*0410*/  UISETP.EQ.U32.AND UP1, UPT, UR6, URZ, UPT ;  /* 0x000000ff0600728c */ /* 0x000fe4000bf22070 */
[----:B------:R-:W-:Y:S02]  /*0420*/  UPLOP3.LUT UP5, UPT, UPT, UPT, UPT, 0x80, 0x8 ;  /* 0x000000000008789c */ /* 0x000fe40003faf070 */
[----:B---3--:R-:W-:-:S04]  /*0430*/  UISETP.NE.U32.AND UP0, UPT, UR8, URZ, UPT ;  /* 0x000000ff0800728c */ /* 0x008fc8000bf05070 */
[----:B------:R-:W-:-:S04]  /*0440*/  UISETP.NE.AND.EX UP0, UPT, UR9, URZ, UPT, UP0 ;  /* 0x000000ff0900728c */ /* 0x000fc8000bf05300 */
[----:B------:R-:W-:-:S04]  /*0450*/  UISETP.EQ.OR.EX UP2, UPT, UR7, URZ, !UP0, UP1 ;  /* 0x000000ff0700728c */ /* 0x000fc8000c742710 */
[----:B------:R-:W-:-:S05]  /*0460*/  UP2UR UR48, UPR, URZ, 0x4 ;  /* 0x00000004ff307883 */ /* 0x000fca0008000000 */
[----:B------:R-:W-:Y:S07]  /*0470*/  BRA.U !UP2, `(.L_x_8) ;  /* 0x000000010a207547 */ /* 0x000fee000b800000 */
[----:B------:R-:W-:Y:S01]  /*0480*/  UISETP.NE.U32.AND UP2, UPT, UR6, URZ, UPT ;  /* 0x000000ff0600728c */ /* 0x000fe2000bf45070 */
[----:B-----5:R-:W-:Y:S01]  /*0490*/  FSETP.NEU.AND P0, PT, R35, RZ, PT ;  /* 0x000000ff2300720b */ /* 0x020fe20003f0d000 */
[----:B------:R-:W-:Y:S02]  /*04a0*/  USEL UR6, URZ, 0xffffffff, UP0 ;  /* 0xffffffffff067887 */ /* 0x000fe40008000000 */
[----:B------:R-:W-:-:S10]  /*04b0*/  UISETP.NE.AND.EX UP2, UPT, UR7, URZ, UPT, UP2 ;  /* 0x000000ff0700728c */ /* 0x000fd4000bf45320 */
[----:B------:R-:W-:Y:S01]  /*04c0*/  VOTEU.ANY UP1, P0 ;  /* 0x0000000000ff7886 */ /* 0x000fe20000020100 */
[----:B------:R-:W-:-:S04]  /*04d0*/  @!UP2 USEL UR6, URZ, 0xffffffff, UP1 ;  /* 0xffffffffff06a887 */ /* 0x000fc80008800000 */
[----:B------:R-:W-:-:S04]  /*04e0*/  ULOP3.LUT UR6, UR6, 0x1, URZ, 0xc0, !UPT ;  /* 0x0000000106067892 */ /* 0x000fc8000f8ec0ff */
[----:B------:R-:W-:-:S11]  /*04f0*/  UISETP.NE.U32.AND UP5, UPT, UR6, 0x1, UPT ;  /* 0x000000010600788c */ /* 0x000fd6000bfa5070 */
.L_x_8:
[----:B------:R-:W3:Y:S01]  /*0500*/  SHFL.IDX PT, R0, R72, RZ, 0x1f ;  /* 0x00001fff48007589 */ /* 0x000ee200000e0000 */
[----:B------:R-:W-:-:S04]  /*0510*/  UISETP.NE.AND UP1, UPT, UR10, 0x2, UPT ;  /* 0x000000020a00788c */ /* 0x000fc8000bf25270 */
[----:B------:R-:W-:Y:S02]  /*0520*/  UISETP.EQ.AND UP2, UPT, UR5, URZ, !UP1 ;  /* 0x000000ff0500728c */ /* 0x000fe4000cf42270 */
[----:B------:R-:W-:-:S04]  /*0530*/  USEL UR7, URZ, 0x1, UP1 ;  /* 0x00000001ff077887 */ /* 0x000fc80008800000 */
[----:B------:R-:W-:Y:S02]  /*0540*/  PLOP3.LUT P5, PT, P1, PT, UP2, 0x80, 0x8 ;  /* 0x000000000008781c */ /* 0x000fe40000faf028 */
[----:B---3--:R-:W-:-:S13]  /*0550*/  ISETP.NE.AND P0, PT, R0, RZ, PT ;  /* 0x000000ff0000720c */ /* 0x008fda0003f05270 */
[----:B------:R-:W-:Y:S05]  /*0560*/  @P0 BRA `(.L_x_9) ;  /* 0x00000000004c0947 */ /* 0x000fea0003800000 */
[----:B------:R-:W-:Y:S01]  /*0570*/  UMOV UR8, 0x400 ;  /* 0x0000040000087882 */ /* 0x000fe20000000000 */
[----:B------:R-:W-:Y:S01]  /*0580*/  UMOV UR6, 0x1 ;  /* 0x0000000100067882 */ /* 0x000fe20000000000 */
[----:B------:R-:W-:Y:S02]  /*0590*/  ULEA UR8, UR37, UR8, 0x18 ;  /* 0x0000000825087291 */ /* 0x000fe4000f8ec0ff */
[----:B------:R-:W-:-:S04]  /*05a0*/  UIADD3 UR12, UPT, UPT, -UR6, 0x100000, URZ ;  /* 0x00100000060c7890 */ /* 0x000fc8000fffe1ff */
[----:B------:R-:W-:Y:S02]  /*05b0*/  USHF.L.U32 UR13, UR12, 0xb, URZ ;  /* 0x0000000b0c0d7899 */ /* 0x000fe400080006ff */
[----:B------:R-:W-:Y:S01]  /*05c0*/  USHF.L.U32 UR12, UR12, 0x1, URZ ;  /* 0x000000010c0c7899 */ /* 0x000fe200080006ff */
[----:B------:R-:W-:Y:S01]  /*05d0*/  ELECT P0, URZ, PT ;  /* 0x0000000000ff782f */ /* 0x000fe20003800000 */
[----:B------:R-:W3:Y:S10]  /*05e0*/  FENCE.VIEW.ASYNC.S ;  /* 0x00000000000073c6 */ /* 0x000ef40000000000 */
[----:B---3--:R3:W4:Y:S01]  /*05f0*/  SYNCS.EXCH.64 URZ, [UR8], UR12 ;  /* 0x0000000c08ff75b2 */ /* 0x0087220008000100 */
[----:B------:R3:W1:Y:S01]  /*0600*/  SYNCS.EXCH.64 URZ, [UR8+0x28], UR12 ;  /* 0x0000280c08ff75b2 */ /* 0x0006620008000100 */
        /* <DEDUP_REMOVED lines=8> */
[----:B------:R-:W-:Y:S01]  /*0690*/  NOP ;  /* 0x0000000000007918 */ /* 0x000fe20000000000 */
.L_x_9:
[----:B------:R-:W2:Y:S01]  /*06a0*/  SHFL.IDX PT, R0, R72, RZ, 0x1f ;  /* 0x00001fff48007589 */ /* 0x000ea200000e0000 */
[----:B------:R-:W-:Y:S01]  /*06b0*/  NOP ;  /* 0x0000000000007918 */ /* 0x000fe20000000000 */
[----:B--2---:R-:W-:-:S13]  /*06c0*/  ISETP.NE.AND P0, PT, R0, 0x1, PT ;  /* 0x000000010000780c */ /* 0x004fda0003f05270 */
[----:B------:R-:W-:Y:S05]  /*06d0*/  @P0 BRA `(.L_x_10) ;  /* 0x0000000000540947 */ /* 0x000fea0003800000 */
[----:B------:R-:W-:Y:S01]  /*06e0*/  UMOV UR9, 0x400 ;  /* 0x0000040000097882 */ /* 0x000fe20000000000 */
[----:B---3--:R-:W-:Y:S01]  /*06f0*/  UMOV UR8, 0x20 ;  /* 0x0000002000087882 */ /* 0x008fe20000000000 */
[----:B------:R-:W-:Y:S01]  /*0700*/  UMOV UR6, 0x80 ;  /* 0x0000008000067882 */ /* 0x000fe20000000000 */
[----:B------:R-:W-:Y:S02]  /*0710*/  ULEA UR9, UR37, UR9, 0x18 ;  /* 0x0000000925097291 */ /* 0x000fe4000f8ec0ff */
[----:B------:R-:W-:-:S04]  /*0720*/  UIADD3 UR12, UPT, UPT, -UR8, 0x100000, URZ ;  /* 0x00100000080c7890 */ /* 0x000fc8000fffe1ff */
[----:B------:R-:W-:Y:S02]  /*0730*/  USHF.L.U32 UR13, UR12, 0xb, URZ ;  /* 0x0000000b0c0d7899 */ /* 0x000fe400080006ff */
[----:B------:R-:W-:Y:S02]  /*0740*/  USHF.L.U32 UR12, UR12, 0x1, URZ ;  /* 0x000000010c0c7899 */ /* 0x000fe400080006ff */
[----:B------:R-:W-:-:S04]  /*0750*/  UIADD3 UR14, UPT, UPT, -UR6, 0x100000, URZ ;  /* 0x00100000060e7890 */ /* 0x000fc8000fffe1ff */
[----:B------:R-:W-:Y:S02]  /*0760*/  USHF.L.U32 UR15, UR14, 0xb, URZ ;  /* 0x0000000b0e0f7899 */ /* 0x000fe400080006ff */
[----:B------:R-:W-:Y:S01]  /*0770*/  USHF.L.U32 UR14, UR14, 0x1, URZ ;  /* 0x000000010e0e7899 */ /* 0x000fe200080006ff */
[----:B------:R-:W-:Y:S01]  /*0780*/  ELECT P0, URZ, PT ;  /* 0x0000000000ff782f */ /* 0x000fe20003800000 */
[----:B------:R-:W2:Y:S02]  /*0790*/  FENCE.VIEW.ASYNC.S ;  /* 0x00000000000073c6 */ /* 0x000ea40000000000 */
[----:B--2---:R2:W3:Y:S08]  /*07a0*/  SYNCS.EXCH.64 URZ, [UR9+0x50], UR12 ;  /* 0x0000500c09ff75b2 */ /* 0x0044f00008000100 */
        /* <DEDUP_REMOVED lines=8> */
.L_x_10:
[----:B------:R-:W4:Y:S01]  /*0830*/  SHFL.IDX PT, R0, R72, RZ, 0x1f ;  /* 0x00001fff48007589 */ /* 0x000f2200000e0000 */
[----:B------:R-:W-:Y:S01]  /*0840*/  NOP ;  /* 0x0000000000007918 */ /* 0x000fe20000000000 */
[----:B----4-:R-:W-:-:S13]  /*0850*/  ISETP.NE.AND P0, PT, R0, 0x3, PT ;  /* 0x000000030000780c */ /* 0x010fda0003f05270 */
[----:B------:R-:W-:Y:S05]  /*0860*/  @P0 BRA `(.L_x_11) ;  /* 0x00000000002c0947 */ /* 0x000fea0003800000 */
[----:B---3--:R-:W-:Y:S01]  /*0870*/  UMOV UR8, 0x400 ;  /* 0x0000040000087882 */ /* 0x008fe20000000000 */
[----:B------:R-:W-:Y:S01]  /*0880*/  UMOV UR6, 0x20 ;  /* 0x0000002000067882 */ /* 0x000fe20000000000 */
[----:B------:R-:W-:Y:S02]  /*0890*/  ULEA UR8, UR37, UR8, 0x18 ;  /* 0x0000000825087291 */ /* 0x000fe4000f8ec0ff */
[----:B--2---:R-:W-:-:S04]  /*08a0*/  UIADD3 UR12, UPT, UPT, -UR6, 0x100000, URZ ;  /* 0x00100000060c7890 */ /* 0x004fc8000fffe1ff */
[----:B------:R-:W-:Y:S02]  /*08b0*/  USHF.L.U32 UR13, UR12, 0xb, URZ ;  /* 0x0000000b0c0d7899 */ /* 0x000fe400080006ff */
[----:B------:R-:W-:Y:S01]  /*08c0*/  USHF.L.U32 UR12, UR12, 0x1, URZ ;  /* 0x000000010c0c7899 */ /* 0x000fe200080006ff */
[----:B------:R-:W-:Y:S01]  /*08d0*/  ELECT P0, URZ, PT ;  /* 0x0000000000ff782f */ /* 0x000fe20003800000 */
[----:B------:R-:W2:Y:S10]  /*08e0*/  FENCE.VIEW.ASYNC.S ;  /* 0x00000000000073c6 */ /* 0x000eb40000000000 */
[----:B--2---:R4:W2:Y:S01]  /*08f0*/  SYNCS.EXCH.64 URZ, [UR8+0x90], UR12 ;  /* 0x0000900c08ff75b2 */ /* 0x0048a20008000100 */
[----:B------:R4:W3:Y:S02]  /*0900*/  SYNCS.EXCH.64 URZ, [UR8+0x98], UR12 ;  /* 0x0000980c08ff75b2 */ /* 0x0008e40008000100 */
[----:B----4-:R-:W-:Y:S01]  /*0910*/  NOP ;  /* 0x0000000000007918 */ /* 0x010fe20000000000 */
.L_x_11:
[----:B------:R-:W4:Y:S01]  /*0920*/  SHFL.IDX PT, R0, R72, RZ, 0x1f ;  /* 0x00001fff48007589 */ /* 0x000f2200000e0000 */
[----:B------:R-:W-:Y:S01]  /*0930*/  NOP ;  /* 0x0000000000007918 */ /* 0x000fe20000000000 */
[----:B----4-:R-:W-:-:S13]  /*0940*/  ISETP.NE.AND P0, PT, R0, 0x4, PT ;  /* 0x000000040000780c */ /* 0x010fda0003f05270 */
[----:B------:R-:W-:Y:S05]  /*0950*/  @P0 BRA `(.L_x_12) ;  /* 0x0000000000480947 */ /* 0x000fea0003800000 */
[----:B--2---:R-:W-:Y:S01]  /*0960*/  UMOV UR9, 0x1e0 ;  /* 0x000001e000097882 */ /* 0x004fe20000000000 */
[----:B---3--:R-:W-:Y:S01]  /*0970*/  UMOV UR8, 0x400 ;  /* 0x0000040000087882 */ /* 0x008fe20000000000 */
[----:B------:R-:W-:Y:S01]  /*0980*/  USEL UR9, UR9, 0x1a0, UP5 ;  /* 0x000001a009097887 */ /* 0x000fe2000a800000 */
        /* <DEDUP_REMOVED lines=10> */
[----:B--2---:R4:W2:Y:S08]  /*0a30*/  SYNCS.EXCH.64 URZ, [UR8+0xa0], UR12 ;  /* 0x0000a00c08ff75b2 */ /* 0x0048b00008000100 */
[----:B------:R4:W3:Y:S01]  /*0a40*/  SYNCS.EXCH.64 URZ, [UR8+0xb0], UR14 ;  /* 0x0000b00e08ff75b2 */ /* 0x0008e20008000100 */
[----:B------:R4:W1:Y:S01]  /*0a50*/  SYNCS.EXCH.64 URZ, [UR8+0xa8], UR12 ;  /* 0x0000a80c08ff75b2 */ /* 0x0008620008000100 */
[----:B------:R4:W1:Y:S02]  /*0a60*/  SYNCS.EXCH.64 URZ, [UR8+0xb8], UR14 ;  /* 0x0000b80e08ff75b2 */ /* 0x0008640008000100 */
[----:B----4-:R-:W-:Y:S01]  /*0a70*/  NOP ;  /* 0x0000000000007918 */ /* 0x010fe20000000000 */
.L_x_12:
[----:B------:R-:W4:Y:S01]  /*0a80*/  SHFL.IDX PT, R0, R72, RZ, 0x1f ;  /* 0x00001fff48007589 */ /* 0x000f2200000e0000 */
[----:B------:R-:W-:Y:S01]  /*0a90*/  NOP ;  /* 0x0000000000007918 */ /* 0x000fe20000000000 */
[----:B----4-:R-:W-:-:S13]  /*0aa0*/  ISETP.NE.AND P0, PT, R0, 0x5, PT ;  /* 0x000000050000780c */ /* 0x010fda0003f05270 */
[----:B------:R-:W-:Y:S05]  /*0ab0*/  @P0 BRA `(.L_x_13) ;  /* 0x0000000000540947 */ /* 0x000fea0003800000 */
[----:B--2---:R-:W-:Y:S01]  /*0ac0*/  UMOV UR9, 0x400 ;  /* 0x0000040000097882 */ /* 0x004fe20000000000 */
        /* <DEDUP_REMOVED lines=14> */
[----:B------:R4:W1:Y:S01]  /*0bb0*/  SYNCS.EXCH.64 URZ, [UR9+0xe8], UR14 ;  /* 0x0000e80e09ff75b2 */ /* 0x0008620008000100 */
[----:B------:R4:W1:Y:S01]  /*0bc0*/  SYNCS.EXCH.64 URZ, [UR9+0xd0], UR12 ;  /* 0x0000d00c09ff75b2 */ /* 0x0008620008000100 */
[----:B------:R4:W1:Y:S01]  /*0bd0*/  SYNCS.EXCH.64 URZ, [UR9+0xf0], UR14 ;  /* 0x0000f00e09ff75b2 */ /* 0x0008620008000100 */
[----:B------:R4:W1:Y:S01]  /*0be0*/  SYNCS.EXCH.64 URZ, [UR9+0xd8], UR12 ;  /* 0x0000d80c09ff75b2 */ /* 0x0008620008000100 */
[----:B------:R4:W1:Y:S02]  /*0bf0*/  SYNCS.EXCH.64 URZ, [UR9+0xf8], UR14 ;  /* 0x0000f80e09ff75b2 */ /* 0x0008640008000100 */
[----:B----4-:R-:W-:Y:S01]  /*0c00*/  NOP ;  /* 0x0000000000007918 */ /* 0x010fe20000000000 */
.L_x_13:
[----:B------:R-:W4:Y:S01]  /*0c10*/  SHFL.IDX PT, R0, R72, RZ, 0x1f ;  /* 0x00001fff48007589 */ /* 0x000f2200000e0000 */
[----:B------:R-:W-:Y:S01]  /*0c20*/  ISETP.NE.OR P1, PT, RZ, UR10, !P1 ;  /* 0x0000000aff007c0c */ /* 0x000fe2000cf25670 */
        /* <DEDUP_REMOVED lines=12> */
[----:B------:R4:W3:Y:S01]  /*0cf0*/  SYNCS.EXCH.64 URZ, [UR8+0x110], UR12 ;  /* 0x0001100c08ff75b2 */ /* 0x0008e20008000100 */
[----:B------:R4:W1:Y:S01]  /*0d00*/  SYNCS.EXCH.64 URZ, [UR8+0x108], UR12 ;  /* 0x0001080c08ff75b2 */ /* 0x0008620008000100 */
[----:B------:R4:W1:Y:S02]  /*0d10*/  SYNCS.EXCH.64 URZ, [UR8+0x118], UR12 ;  /* 0x0001180c08ff75b2 */ /* 0x0008640008000100 */
[----:B----4-:R-:W-:Y:S01]  /*0d20*/  NOP ;  /* 0x0000000000007918 */ /* 0x010fe20000000000 */
.L_x_14:
[----:B------:R-:W-:Y:S01]  /*0d30*/  VOTEU.ALL UP1, P1 ;  /* 0x0000000000ff7886 */ /* 0x000fe20000820000 */
[----:B---3--:R-:W3:Y:S01]  /*0d40*/  LDCU UR8, c[0x0][0x36c] ;  /* 0x00006d80ff0877ac */ /* 0x008ee20008000800 */
[----:B------:R-:W-:Y:S01]  /*0d50*/  NOP ;  /* 0x0000000000007918 */ /* 0x000fe20000000000 */
[----:B------:R-:W-:Y:S01]  /*0d60*/  LOP3.LUT R10, R80, 0x1f, RZ, 0xc0, !PT ;  /* 0x0000001f500a7812 */ /* 0x000fe200078ec0ff */
[----:B--2---:R-:W-:Y:S01]  /*0d70*/  UMOV UR12, 0x20 ;  /* 0x00000020000c7882 */ /* 0x004fe20000000000 */
[----:B------:R-:W-:Y:S01]  /*0d80*/  @!UP1 UMOV UR6, 0x400 ;  /* 0x0000040000069882 */ /* 0x000fe20000000000 */
[----:B------:R-:W-:-:S04]  /*0d90*/  @!UP1 UIADD3 UR12, UPT, UPT, -UR12, 0x100000, URZ ;  /* 0x001000000c0c9890 */ /* 0x000fc8000fffe1ff */
[----:B------:R-:W-:Y:S02]  /*0da0*/  @!UP1 USHF.L.U32 UR13, UR12, 0xb, URZ ;  /* 0x0000000b0c0d9899 */ /* 0x000fe400080006ff */
[----:B------:R-:W-:Y:S02]  /*0db0*/  @!UP1 USHF.L.U32 UR12, UR12, 0x1, URZ ;  /* 0x000000010c0c9899 */ /* 0x000fe400080006ff */
[----:B------:R-:W-:Y:S01]  /*0dc0*/  @!UP1 ULEA UR6, UR37, UR6, 0x18 ;  /* 0x0000000625069291 */ /* 0x000fe2000f8ec0ff */
[----:B------:R-:W-:Y:S01]  /*0dd0*/  VOTEU.ALL UP1, P1 ;  /* 0x0000000000ff7886 */ /* 0x000fe20000820000 */
[----:B------:R-:W-:Y:S01]  /*0de0*/  UISETP.NE.AND UP4, UPT, UR10, URZ, UPT ;  /* 0x000000ff0a00728c */ /* 0x000fe2000bf85270 */
[----:B------:R-:W2:Y:S09]  /*0df0*/  FENCE.VIEW.ASYNC.S ;  /* 0x00000000000073c6 */ /* 0x000eb20000000000 */
[----:B--2---:R2:W4:Y:S01]  /*0e00*/  @!UP1 SYNCS.EXCH.64 URZ, [UR6+0x120], UR12 ;  /* 0x0001200c06ff95b2 */ /* 0x0045220008000100 */
[----:B---3--:R-:W-:-:S09]  /*0e10*/  UISETP.EQ.U32.AND UP1, UPT, UR8, 0x1, UPT ;  /* 0x000000010800788c */ /* 0x008fd2000bf22070 */
[----:B------:R-:W-:Y:S05]  /*0e20*/  BRA.U !UP1, `(.L_x_15) ;  /* 0x0000000109087547 */ /* 0x000fea000b800000 */
[----:B-1--4-:R-:W-:Y:S01]  /*0e30*/  UCGABAR_ARV ;  /* 0x00000000000079c7 */ /* 0x012fe20008000000 */
[----:B------:R-:W-:Y:S05]  /*0e40*/  BRA `(.L_x_16) ;  /* 0x0000000000047947 */ /* 0x000fea0003800000 */
.L_x_15:
[----:B-1--4-:R-:W-:Y:S01]  /*0e50*/  NOP ;  /* 0x0000000000007918 */ /* 0x012fe20000000000 */
.L_x_16:
[----:B------:R-:W1:Y:S01]  /*0e60*/  S2R R11, SR_CTAID.X ;  /* 0x00000000000b7919 */ /* 0x000e620000002500 */
[----:B------:R-:W-:-:S05]  /*0e70*/  CS2R.32 R68, SR_CgaSize ;  /* 0x0000000000447805 */ /* 0x000fca0000008a00 */
[----:B------:R-:W-:-:S05]  /*0e80*/  IMAD R68, R68, -0xa0, RZ ;  /* 0xffffff6044447824 */ /* 0x000fca00078e02ff */
[----:B------:R-:W-:-:S14]  /*0e90*/  R2UR UR8, R68 ;  /* 0x00000000440872ca */ /* 0x000fdc00000e0000 */
[----:B------:R-:W3:Y:S01]  /*0ea0*/  LDCU UR8, c[0x0][UR8+0x2b0] ;  /* 0x00005600080877ac */ /* 0x000ee20008000800 */
[----:B------:R-:W-:-:S05]  /*0eb0*/  CS2R.32 R0, SR_CgaSize ;  /* 0x0000000000007805 */ /* 0x000fca0000008a00 */
[----:B------:R-:W-:-:S06]  /*0ec0*/  IMAD R0, R0, -0xa0, RZ ;  /* 0xffffff6000007824 */ /* 0x000fcc00078e02ff */
[----:B------:R-:W4:Y:S01]  /*0ed0*/  LDC R0, c[0x0][R0+0x2a0] ;  /* 0x0000a80000007b82 */ /* 0x000f220000000800 */
[----:B------:R-:W-:Y:S01]  /*0ee0*/  PRMT R8, RZ, 0x7610, R8 ;  /* 0x00007610ff087816 */ /* 0x000fe20000000008 */
[----:B------:R-:W3:Y:S01]  /*0ef0*/  S2R R20, SR_CTAID.Y ;  /* 0x0000000000147919 */ /* 0x000ee20000002600 */
[----:B------:R-:W-:-:S05]  /*0f00*/  CS2R.32 R68, SR_CgaSize ;  /* 0x0000000000447805 */ /* 0x000fca0000008a00 */
[----:B------:R-:W-:-:S05]  /*0f10*/  IMAD R68, R68, -0xa0, RZ ;  /* 0xffffff6044447824 */ /* 0x000fca00078e02ff */
[----:B--2---:R-:W-:-:S14]  /*0f20*/  R2UR UR6, R68 ;  /* 0x00000000440672ca */ /* 0x004fdc00000e0000 */
[----:B------:R-:W2:Y:S01]  /*0f30*/  LDCU UR6, c[0x0][UR6+0x2b4] ;  /* 0x00005680060677ac */ /* 0x000ea20008000800 */
[----:B------:R-:W-:Y:S01]  /*0f40*/  UISETP.NE.AND UP2, UPT, UR10, 0x2, UPT ;  /* 0x000000020a00788c */ /* 0x000fe2000bf45270 */
[----:B------:R-:W3:Y:S01]  /*0f50*/  LDC R9, c[0x0][0xb24] ;  /* 0x0002c900ff097b82 */ /* 0x000ee20000000800 */
[----:B------:R-:W-:-:S05]  /*0f60*/  CS2R.32 R66, SR_CgaSize ;  /* 0x0000000000427805 */ /* 0x000fca0000008a00 */
[----:B------:R-:W-:-:S06]  /*0f70*/  IMAD R66, R66, -0xa0, RZ ;  /* 0xffffff6042427824 */ /* 0x000fcc00078e02ff */
[----:B------:R-:W4:Y:S08]  /*0f80*/  LDC R66, c[0x0][R66+0x2a4] ;  /* 0x0000a90042427b82 */ /* 0x000f300000000800 */
[----:B------:R-:W4:Y:S01]  /*0f90*/  LDC R26, c[0x0][0xb24] ;  /* 0x0002c900ff1a7b82 */ /* 0x000f220000000800 */
[----:B-1----:R-:W-:Y:S01]  /*0fa0*/  I2FP.F32.U32 R4, R11 ;  /* 0x0000000b00047245 */ /* 0x002fe20000201000 */
[----:B------:R-:W-:-:S06]  /*0fb0*/  IMAD.MOV.U32 R21, RZ, RZ, R11 ;  /* 0x000000ffff157224 */ /* 0x000fcc00078e000b */
[----:B------:R-:W1:Y:S01]  /*0fc0*/  S2UR UR36, SR_CTAID.Z ;  /* 0x00000000002479c3 */ /* 0x000e620000002700 */
[----:B---3--:R-:W-:Y:S02]  /*0fd0*/  ISETP.GE.AND P0, PT, R9, 0x1, PT ;  /* 0x000000010900780c */ /* 0x008fe40003f06270 */
[----:B------:R-:W-:Y:S01]  /*0fe0*/  I2FP.F32.U32 R2, R20 ;  /* 0x0000001400027245 */ /* 0x000fe20000201000 */
[----:B------:R-:W-:-:S04]  /*0ff0*/  FMUL R4, R4, UR8 ;  /* 0x0000000804047c20 */ /* 0x000fc80008400000 */
[----:B--2---:R-:W-:Y:S01]  /*1000*/  FMUL R2, R2, UR6 ;  /* 0x0000000602027c20 */ /* 0x004fe20008400000 */
[----:B------:R-:W2:Y:S01]  /*1010*/  F2I.U32.TRUNC.NTZ R68, R4 ;  /* 0x0000000400447305 */ /* 0x000ea2000020f000 */
[----:B------:R-:W3:Y:S07]  /*1020*/  LDCU UR6, c[0x0][0xb30] ;  /* 0x00016600ff0677ac */ /* 0x000eee0008000800 */
[----:B------:R-:W1:Y:S01]  /*1030*/  F2I.U32.TRUNC.NTZ R3, R2 ;  /* 0x0000000200037305 */ /* 0x000e62000020f000 */
[----:B--2---:R-:W-:-:S04]  /*1040*/  IMAD.MOV R68, RZ, RZ, -R68 ;  /* 0x000000ffff447224 */ /* 0x004fc800078e0a44 */
[----:B----4-:R-:W-:Y:S01]  /*1050*/  IMAD R68, R0, R68, R11 ;  /* 0x0000004400447224 */ /* 0x010fe200078e020b */
[----:B------:R-:W-:Y:S01]  /*1060*/  PRMT R0, RZ, 0x7610, R0 ;  /* 0x00007610ff007816 */ /* 0x000fe20000000000 */
[----:B---3--:R-:W-:Y:S01]  /*1070*/  UISETP.NE.AND UP3, UPT, UR6, 0x1, UPT ;  /* 0x000000010600788c */ /* 0x008fe2000bf65270 */
[----:B-1----:R-:W-:-:S05]  /*1080*/  IADD3 R3, PT, PT, -R3, RZ, RZ ;  /* 0x000000ff03037210 */ /* 0x002fca0007ffe1ff */
[----:B------:R-:W-:Y:S01]  /*1090*/  IMAD R66, R66, R3, R20 ;  /* 0x0000000342427224 */ /* 0x000fe200078e0214 */
[----:B------:R-:W-:Y:S06]  /*10a0*/  BRA.U UP4, `(.L_x_17) ;  /* 0x0000000104247547 */ /* 0x000fec000b800000 */
[----:B------:R-:W-:Y:S01]  /*10b0*/  ISETP.NE.AND P1, PT, R66, RZ, PT ;  /* 0x000000ff4200720c */ /* 0x000fe20003f25270 */
[----:B------:R-:W-:Y:S01]  /*10c0*/  IMAD.MOV.U32 R0, RZ, RZ, 0x3 ;  /* 0x00000003ff007424 */ /* 0x000fe200078e00ff */
[C---:B------:R-:W-:Y:S02]  /*10d0*/  LOP3.LUT R3, R68.reuse, 0xfffffffe, RZ, 0xc0, !PT ;  /* 0xfffffffe44037812 */ /* 0x040fe400078ec0ff */
[----:B------:R-:W-:Y:S02]  /*10e0*/  ISETP.LT.U32.OR P1, PT, R68, 0x2, !P1 ;  /* 0x000000024400780c */ /* 0x000fe40004f21470 */
[----:B------:R-:W-:Y:S02]  /*10f0*/  SHF.L.U32 R0, R0, R3, RZ ;  /* 0x0000000300007219 */ /* 0x000fe400000006ff */
[----:B------:R-:W-:Y:S02]  /*1100*/  SEL R5, RZ, 0x1, !P1 ;  /* 0x00000001ff057807 */ /* 0x000fe40004800000 */
[----:B------:R-:W-:-:S05]  /*1110*/  SEL R2, RZ, 0x2, !P1 ;  /* 0x00000002ff027807 */ /* 0x000fca0004800000 */
[----:B------:R-:W-:-:S05]  /*1120*/  IMAD.IADD R2, R5, 0x1, R2 ;  /* 0x0000000105027824 */ /* 0x000fca00078e0202 */
[----:B------:R-:W-:Y:S02]  /*1130*/  PRMT R8, R2, 0x7610, R8 ;  /* 0x0000761002087816 */ /* 0x000fe40000000008 */
.L_x_17:
[----:B------:R-:W-:Y:S05]  /*1140*/  @!P0 BRA `(.L_x_18) ;  /* 0x0000000000b88947 */ /* 0x000fea0003800000 */
[----:B------:R-:W1:Y:S01]  /*1150*/  LDC.64 R4, c[0x0][0xb18] ;  /* 0x0002c600ff047b82 */ /* 0x000e620000000a00 */
[----:B------:R-:W-:-:S07]  /*1160*/  ISETP.NE.AND P0, PT, R9, 0x1, PT ;  /* 0x000000010900780c */ /* 0x000fce0003f05270 */
[----:B------:R-:W2:Y:S08]  /*1170*/  LDC R14, c[0x0][0xb0c] ;  /* 0x0002c300ff0e7b82 */ /* 0x000eb00000000800 */
[----:B------:R-:W3:Y:S08]  /*1180*/  LDC R13, c[0x0][0x370] ;  /* 0x0000dc00ff0d7b82 */ /* 0x000ef00000000800 */
[----:B------:R-:W4:Y:S01]  /*1190*/  LDC R16, c[0x0][0x374] ;  /* 0x0000dd00ff107b82 */ /* 0x000f220000000800 */
[----:B-1----:R-:W-:-:S07]  /*11a0*/  ISETP.NE.AND P1, PT, R4, 0x1, PT ;  /* 0x000000010400780c */ /* 0x002fce0003f25270 */
[----:B------:R-:W3:Y:S01]  /*11b0*/  LDC.64 R6, c[0x0][0xb10] ;  /* 0x0002c400ff067b82 */ /* 0x000ee20000000a00 */
[----:B--2---:R-:W-:-:S07]  /*11c0*/  ISETP.NE.AND P2, PT, R14, 0x1, PT ;  /* 0x000000010e00780c */ /* 0x004fce0003f45270 */
[----:B------:R-:W1:Y:S08]  /*11d0*/  LDC R12, c[0x0][0xb20] ;  /* 0x0002c800ff0c7b82 */ /* 0x000e700000000800 */
[----:B------:R-:W2:Y:S01]  /*11e0*/  LDC.64 R2, c[0x0][0xb28] ;  /* 0x0002ca00ff027b82 */ /* 0x000ea20000000a00 */
[----:B----4-:R-:W-:-:S04]  /*11f0*/  IMAD.HI.U32 R15, R16, R5, RZ ;  /* 0x00000005100f7227 */ /* 0x010fc800078e00ff */
[----:B------:R-:W-:-:S04]  /*1200*/  IMAD.HI.U32 R5, R20, R5, RZ ;  /* 0x0000000514057227 */ /* 0x000fc800078e00ff */
[----:B---3--:R-:W-:-:S04]  /*1210*/  IMAD.HI.U32 R18, R13, R6, RZ ;  /* 0x000000060d127227 */ /* 0x008fc800078e00ff */
[C---:B------:R-:W-:Y:S01]  /*1220*/  IMAD.HI.U32 R22, R11.reuse, R6, RZ ;  /* 0x000000060b167227 */ /* 0x040fe200078e00ff */
[-C--:B------:R-:W-:Y:S02]  /*1230*/  @P2 SHF.R.U32.HI R13, RZ, R7.reuse, R18 ;  /* 0x00000007ff0d2219 */ /* 0x080fe40000011612 */
[-C--:B-1----:R-:W-:Y:S02]  /*1240*/  @P1 SHF.R.U32.HI R16, RZ, R12.reuse, R15 ;  /* 0x0000000cff101219 */ /* 0x082fe4000001160f */
[----:B------:R-:W-:Y:S02]  /*1250*/  SHF.R.U32.HI R5, RZ, R12, R5 ;  /* 0x0000000cff057219 */ /* 0x000fe40000011605 */
[----:B------:R-:W-:Y:S02]  /*1260*/  SHF.R.U32.HI R22, RZ, R7, R22 ;  /* 0x00000007ff167219 */ /* 0x000fe40000011616 */
[----:B------:R-:W-:Y:S01]  /*1270*/  SEL R5, R20, R5, !P1 ;  /* 0x0000000514057207 */ /* 0x000fe20004800000 */
[----:B--2---:R-:W-:Y:S01]  /*1280*/  IMAD.HI.U32 R18, R16, R2, RZ ;  /* 0x0000000210127227 */ /* 0x004fe200078e00ff */
[----:B------:R-:W-:-:S02]  /*1290*/  SEL R21, R11, R22, !P2 ;  /* 0x000000160b157207 */ /* 0x000fc40005000000 */
[----:B------:R-:W-:Y:S01]  /*12a0*/  IADD3 R7, PT, PT, -R5, RZ, RZ ;  /* 0x000000ff05077210 */ /* 0x000fe20007ffe1ff */
[----:B------:R-:W-:Y:S01]  /*12b0*/  IMAD.HI.U32 R6, R13, R2, RZ ;  /* 0x000000020d067227 */ /* 0x000fe200078e00ff */
[----:B------:R-:W-:-:S03]  /*12c0*/  @P0 SHF.R.U32.HI R16, RZ, R3, R18 ;  /* 0x00000003ff100219 */ /* 0x000fc60000011612 */
[----:B------:R-:W-:Y:S01]  /*12d0*/  IMAD R7, R4, R7, R20 ;  /* 0x0000000704077224 */ /* 0x000fe200078e0214 */
[----:B------:R-:W-:Y:S01]  /*12e0*/  @P0 SHF.R.U32.HI R13, RZ, R3, R6 ;  /* 0x00000003ff0d0219 */ /* 0x000fe20000011606 */
[----:B------:R-:W-:-:S04]  /*12f0*/  IMAD R16, R16, R9, RZ ;  /* 0x0000000910107224 */ /* 0x000fc800078e02ff */
[----:B------:R-:W-:Y:S01]  /*1300*/  IMAD R6, R13, R9, RZ ;  /* 0x000000090d067224 */ /* 0x000fe200078e02ff */
[----:B------:R-:W-:-:S04]  /*1310*/  ISETP.GE.AND P1, PT, R5, R16, PT ;  /* 0x000000100500720c */ /* 0x000fc80003f26270 */
[----:B------:R-:W-:Y:S01]  /*1320*/  ISETP.GE.OR P1, PT, R21, R6, P1 ;  /* 0x000000061500720c */ /* 0x000fe20000f26670 */
[----:B------:R-:W-:-:S05]  /*1330*/  IMAD.HI.U32 R6, R5, R2, RZ ;  /* 0x0000000205067227 */ /* 0x000fca00078e00ff */
[----:B------:R-:W-:-:S04]  /*1340*/  SHF.R.U32.HI R6, RZ, R3, R6 ;  /* 0x00000003ff067219 */ /* 0x000fc80000011606 */
[----:B------:R-:W-:-:S03]  /*1350*/  SEL R6, R5, R6, !P0 ;  /* 0x0000000605067207 */ /* 0x000fc60004000000 */
[----:B------:R-:W-:Y:S01]  /*1360*/  @!P1 IMAD.HI.U32 R12, R21, R2, RZ ;  /* 0x00000002150c9227 */ /* 0x000fe200078e00ff */
[----:B------:R-:W-:-:S04]  /*1370*/  IADD3 R2, PT, PT, -R6, RZ, RZ ;  /* 0x000000ff06027210 */ /* 0x000fc80007ffe1ff */
[----:B------:R-:W-:Y:S01]  /*1380*/  @!P1 SHF.R.U32.HI R12, RZ, R3, R12 ;  /* 0x00000003ff0c9219 */ /* 0x000fe2000001160c */
[----:B------:R-:W-:-:S03]  /*1390*/  IMAD R2, R9, R2, R5 ;  /* 0x0000000209027224 */ /* 0x000fc600078e0205 */
[----:B------:R-:W-:-:S05]  /*13a0*/  @!P1 SEL R3, R21, R12, !P0 ;  /* 0x0000000c15039207 */ /* 0x000fca0004000000 */
[--C-:B------:R-:W-:Y:S02]  /*13b0*/  @!P1 IMAD.IADD R6, R6, 0x1, -R3.reuse ;  /* 0x0000000106069824 */ /* 0x100fe400078e0a03 */
[----:B------:R-:W-:Y:S01]  /*13c0*/  @!P1 IMAD R3, R2, R13, R3 ;  /* 0x0000000d02039224 */ /* 0x000fe200078e0203 */
[----:B------:R-:W-:Y:S01]  /*13d0*/  IADD3 R2, PT, PT, -R21, RZ, RZ ;  /* 0x000000ff15027210 */ /* 0x000fe20007ffe1ff */
[----:B------:R-:W-:Y:S02]  /*13e0*/  @!P1 IMAD R5, R6, R9, R21 ;  /* 0x0000000906059224 */ /* 0x000fe400078e0215 */
[----:B------:R-:W-:Y:S02]  /*13f0*/  @!P1 IMAD.MOV.U32 R21, RZ, RZ, R3 ;  /* 0x000000ffff159224 */ /* 0x000fe400078e0003 */
[----:B------:R-:W-:Y:S02]  /*1400*/  IMAD R2, R14, R2, R11 ;  /* 0x000000020e027224 */ /* 0x000fe400078e020b */
[----:B------:R-:W-:-:S02]  /*1410*/  IMAD R20, R5, R4, R7 ;  /* 0x0000000405147224 */ /* 0x000fc400078e0207 */
[----:B------:R-:W-:Y:S02]  /*1420*/  IMAD R21, R21, R14, R2 ;  /* 0x0000000e15157224 */ /* 0x000fe400078e0202 */
.L_x_18:
[----:B------:R-:W-:Y:S05]  /*1430*/  BRA.U UP3, `(.L_x_19) ;  /* 0x0000000103407547 */ /* 0x000fea000b800000 */
[----:B------:R-:W1:Y:S08]  /*1440*/  LDC.64 R4, c[0x0][0xb10] ;  /* 0x0002c400ff047b82 */ /* 0x000e700000000a00 */
[----:B------:R-:W2:Y:S08]  /*1450*/  LDC.64 R2, c[0x0][0xb18] ;  /* 0x0002c600ff027b82 */ /* 0x000eb00000000a00 */
[----:B------:R-:W3:Y:S08]  /*1460*/  LDC R6, c[0x0][0xb20] ;  /* 0x0002c800ff067b82 */ /* 0x000ef00000000800 */
[----:B------:R-:W4:Y:S01]  /*1470*/  LDC R12, c[0x0][0xb0c] ;  /* 0x0002c300ff0c7b82 */ /* 0x000f220000000800 */
[----:B-1----:R-:W-:-:S05]  /*1480*/  IMAD.HI.U32 R4, R21, R4, RZ ;  /* 0x0000000415047227 */ /* 0x002fca00078e00ff */
[----:B------:R-:W-:Y:S01]  /*1490*/  SHF.R.U32.HI R4, RZ, R5, R4 ;  /* 0x00000005ff047219 */ /* 0x000fe20000011604 */
[----:B--2---:R-:W-:Y:S01]  /*14a0*/  IMAD.HI.U32 R3, R20, R3, RZ ;  /* 0x0000000314037227 */ /* 0x004fe200078e00ff */
[----:B------:R-:W-:-:S04]  /*14b0*/  ISETP.NE.AND P0, PT, R2, 0x1, PT ;  /* 0x000000010200780c */ /* 0x000fc80003f05270 */
[----:B---3--:R-:W-:-:S04]  /*14c0*/  SHF.R.U32.HI R3, RZ, R6, R3 ;  /* 0x00000006ff037219 */ /* 0x008fc80000011603 */
[----:B------:R-:W-:Y:S02]  /*14d0*/  SEL R3, R20, R3, !P0 ;  /* 0x0000000314037207 */ /* 0x000fe40004000000 */
[----:B----4-:R-:W-:-:S04]  /*14e0*/  ISETP.NE.AND P1, PT, R12, 0x1, PT ;  /* 0x000000010c00780c */ /* 0x010fc80003f25270 */
[----:B------:R-:W-:-:S05]  /*14f0*/  SEL R6, R21, R4, !P1 ;  /* 0x0000000415067207 */ /* 0x000fca0004800000 */
[----:B------:R-:W-:Y:S02]  /*1500*/  IMAD.IADD R4, R3, 0x1, -R6 ;  /* 0x0000000103047824 */ /* 0x000fe400078e0a06 */
[----:B------:R-:W-:Y:S02]  /*1510*/  IMAD.IADD R3, R6, 0x1, -R3 ;  /* 0x0000000106037824 */ /* 0x000fe400078e0a03 */
[----:B------:R-:W-:Y:S02]  /*1520*/  IMAD R21, R4, R12, R21 ;  /* 0x0000000c04157224 */ /* 0x000fe400078e0215 */
[----:B------:R-:W-:Y:S02]  /*1530*/  IMAD R20, R3, R2, R20 ;  /* 0x0000000203147224 */ /* 0x000fe400078e0214 */
.L_x_19:
[----:B------:R-:W-:Y:S05]  /*1540*/  BRA.U !UP1, `(.L_x_20) ;  /* 0x00000001090c7547 */ /* 0x000fea000b800000 */
[----:B------:R-:W-:Y:S01]  /*1550*/  UCGABAR_WAIT ;  /* 0x0000000000007dc7 */ /* 0x000fe20008000000 */
[----:B------:R-:W-:Y:S01]  /*1560*/  CCTL.IVALL ;  /* 0x00000000ff00798f */ /* 0x000fe20002000000 */
[----:B------:R-:W-:Y:S05]  /*1570*/  BRA `(.L_x_21) ;  /* 0x0000000000047947 */ /* 0x000fea0003800000 */
.L_x_20:
[----:B------:R-:W-:Y:S06]  /*1580*/  BAR.SYNC.DEFER_BLOCKING 0x0 ;  /* 0x0000000000007b1d */ /* 0x000fec0000010000 */
.L_x_21:
[----:B------:R-:W-:Y:S05]  /*1590*/  BRA.U UP2, `(.L_x_22) ;  /* 0x0000001102dc7547 */ /* 0x000fea000b800000 */
[----:B------:R-:W1:Y:S01]  /*15a0*/  LDCU UR4, c[0x0][0x38c] ;  /* 0x00007180ff0477ac */ /* 0x000e620008000800 */
[----:B------:R-:W2:Y:S01]  /*15b0*/  LDC R9, c[0x0][0x370] ;  /* 0x0000dc00ff097b82 */ /* 0x000ea20000000800 */
[C---:B------:R-:W-:Y:S01]  /*15c0*/  IMAD.SHL.U32 R17, R11.reuse, 0x80, RZ ;  /* 0x000000800b117824 */ /* 0x040fe200078e00ff */
[----:B------:R-:W-:Y:S01]  /*15d0*/  PLOP3.LUT P1, PT, PT, PT, UP5, 0x80, 0x8 ;  /* 0x000000000008781c */ /* 0x000fe20003f2f058 */
[----:B------:R-:W-:Y:S01]  /*15e0*/  HFMA2 R15, -RZ, RZ, 0, 5.9604644775390625e-08 ;  /* 0x00000001ff0f7431 */ /* 0x000fe200000001ff */
[----:B------:R-:W-:Y:S01]  /*15f0*/  UISETP.NE.AND UP1, UPT, UR10, URZ, UPT ;  /* 0x000000ff0a00728c */ /* 0x000fe2000bf25270 */
[----:B------:R-:W-:Y:S01]  /*1600*/  HFMA2 R12, -RZ, RZ, 0, 0 ;  /* 0x00000000ff0c7431 */ /* 0x000fe200000001ff */
[----:B------:R-:W-:Y:S01]  /*1610*/  ISETP.NE.AND P4, PT, R10, RZ, P5 ;  /* 0x000000ff0a00720c */ /* 0x000fe20002f85270 */
[----:B------:R-:W-:Y:S01]  /*1620*/  IMAD.SHL.U32 R16, R11, 0x40, RZ ;  /* 0x000000400b107824 */ /* 0x000fe200078e00ff */
[----:B------:R-:W3:Y:S01]  /*1630*/  LDC R0, c[0x0][0x374] ;  /* 0x0000dd00ff007b82 */ /* 0x000ee20000000800 */
[----:B------:R-:W-:Y:S01]  /*1640*/  PLOP3.LUT P1, PT, P1, PT, PT, 0x8, 0x80 ;  /* 0x000000000080781c */ /* 0x000fe20000f2e170 */
[----:B------:R-:W-:Y:S01]  /*1650*/  IMAD.MOV.U32 R14, RZ, RZ, RZ ;  /* 0x000000ffff0e7224 */ /* 0x000fe200078e00ff */
[----:B------:R-:W-:Y:S01]  /*1660*/  MOV R8, 0x1 ;  /* 0x0000000100087802 */ /* 0x000fe20000000f00 */
[----:B------:R-:W-:Y:S01]  /*1670*/  IMAD.MOV.U32 R10, RZ, RZ, RZ ;  /* 0x000000ffff0a7224 */ /* 0x000fe200078e00ff */
[----:B------:R-:W-:Y:S01]  /*1680*/  LOP3.LUT R17, R17, 0x80, RZ, 0xc0, !PT ;  /* 0x0000008011117812 */ /* 0x000fe200078ec0ff */
[----:B------:R-:W4:Y:S01]  /*1690*/  LDCU.64 UR14, c[0x0][0x348] ;  /* 0x00006900ff0e77ac */ /* 0x000f220008000a00 */
[----:B-1----:R-:W-:-:S02]  /*16a0*/  UIADD3 UR5, UPT, UPT, UR4, 0x1f, URZ ;  /* 0x0000001f04057890 */ /* 0x002fc4000fffe0ff */
[----:B------:R-:W-:Y:S02]  /*16b0*/  USEL UR22, UR7, 0x2, UP1 ;  /* 0x0000000207167887 */ /* 0x000fe40008800000 */
[----:B------:R-:W-:Y:S01]  /*16c0*/  USHF.R.S32.HI UR6, URZ, 0x1f, UR5 ;  /* 0x0000001fff067899 */ /* 0x000fe20008011405 */
[----:B------:R-:W-:-:S03]  /*16d0*/  UMOV UR23, URZ ;  /* 0x000000ff00177c82 */ /* 0x000fc60008000000 */
[----:B------:R-:W-:Y:S02]  /*16e0*/  ULEA.HI UR6, UR6, UR5, URZ, 0x5 ;  /* 0x0000000506067291 */ /* 0x000fe4000f8f28ff */
[----:B------:R-:W-:Y:S02]  /*16f0*/  UIADD3 UR5, UPT, UPT, UR4, -0x1, URZ ;  /* 0xffffffff04057890 */ /* 0x000fe4000fffe0ff */
[----:B------:R-:W-:Y:S02]  /*1700*/  USHF.R.S32.HI UR6, URZ, 0x5, UR6 ;  /* 0x00000005ff067899 */ /* 0x000fe40008011406 */
[----:B------:R-:W-:Y:S02]  /*1710*/  UISETP.GE.U32.AND UP2, UPT, UR5, -0x3f, UPT ;  /* 0xffffffc10500788c */ /* 0x000fe4000bf46070 */
[----:B------:R-:W-:Y:S02]  /*1720*/  UISETP.LT.U32.AND UP0, UPT, UR6, 0x5, UPT ;  /* 0x000000050600788c */ /* 0x000fe4000bf01070 */
[----:B------:R-:W-:-:S02]  /*1730*/  UIADD3 UR4, UPT, UPT, UR4, 0x3e, URZ ;  /* 0x0000003e04047890 */ /* 0x000fc4000fffe0ff */
[----:B------:R-:W-:-:S04]  /*1740*/  USEL UR5, UR6, 0x5, UP0 ;  /* 0x0000000506057887 */ /* 0x000fc80008000000 */
[----:B------:R-:W-:Y:S02]  /*1750*/  UIADD3 UR21, UPT, UPT, UR5, -0x1, URZ ;  /* 0xffffffff05157890 */ /* 0x000fe4000fffe0ff */
[----:B------:R-:W-:Y:S02]  /*1760*/  @UP2 UIADD3 UR21, UPT, UPT, UR5, URZ, URZ ;  /* 0x000000ff05152290 */ /* 0x000fe4000fffe0ff */
[----:B------:R-:W-:Y:S02]  /*1770*/  UIADD3 UR24, UPT, UPT, UR6, -UR5, URZ ;  /* 0x8000000506187290 */ /* 0x000fe4000fffe0ff */
[----:B------:R-:W-:Y:S02]  /*1780*/  UIADD3 UR13, UPT, UPT, UR21, 0x1, URZ ;  /* 0x00000001150d7890 */ /* 0x000fe4000fffe0ff */
[----:B--2-4-:R-:W-:-:S12]  /*1790*/  UIADD3 UR21, UPT, UPT, -UR21, URZ, URZ ;  /* 0x000000ff15157290 */ /* 0x014fd8000fffe1ff */
.L_x_42:
[----:B------:R-:W-:Y:S01]  /*17a0*/  UISETP.NE.AND UP0, UPT, UR37, URZ, UPT ;  /* 0x000000ff2500728c */ /* 0x000fe2000bf05270 */
[----:B------:R-:W1:Y:S08]  /*17b0*/  S2UR UR37, SR_CgaCtaId ;  /* 0x00000000002579c3 */ /* 0x000e700000008800 */
[----:B------:R-:W-:Y:S05]  /*17c0*/  BRA.U UP0, `(.L_x_23) ;  /* 0x0000000100347547 */ /* 0x000fea000b800000 */
[----:B------:R-:W2:Y:S01]  /*17d0*/  S2R R2, SR_CgaCtaId ;  /* 0x0000000000027919 */ /* 0x000ea20000008800 */
[----:B------:R-:W-:-:S04]  /*17e0*/  MOV R3, 0x400 ;  /* 0x0000040000037802 */ /* 0x000fc80000000f00 */
[----:B--2---:R-:W-:Y:S02]  /*17f0*/  LEA R3, R2, R3, 0x18 ;  /* 0x0000000302037211 */ /* 0x004fe400078ec0ff */
[----:B------:R-:W-:-:S03]  /*1800*/  SHF.L.U32 R2, R8, 0x1f, RZ ;  /* 0x0000001f08027819 */ /* 0x000fc600000006ff */
[----:B------:R-:W-:-:S04]  /*1810*/  IMAD R3, R10, 0x8, R3 ;  /* 0x000000080a037824 */ /* 0x000fc800078e0203 */
[----:B------:R-:W2:Y:S02]  /*1820*/  SYNCS.PHASECHK.TRANS64.TRYWAIT P0, [R3+URZ+0x110], R2 ;  /* 0x00011002030075a7 */ /* 0x000ea400080011ff */
[----:B--2---:R-:W-:Y:S05]  /*1830*/  @!P0 BRA `(.L_x_24) ;  /* 0x000000a000d88947 */ /* 0x004fea0003800000 */
.L_x_186:
[----:B------:R-:W-:Y:S01]  /*1840*/  VIADD R10, R10, 0x1 ;  /* 0x000000010a0a7836 */ /* 0x000fe20000000000 */
[----:B------:R2:W-:Y:S04]  /*1850*/  SYNCS.ARRIVE.TRANS64.A1T0 RZ, [R3+URZ+0x100], RZ ;  /* 0x000100ff03ff79a7 */ /* 0x0005e800081000ff */
[----:B------:R-:W-:-:S04]  /*1860*/  ISETP.NE.AND P0, PT, R10, 0x2, PT ;  /* 0x000000020a00780c */ /* 0x000fc80003f05270 */
[----:B------:R-:W-:Y:S02]  /*1870*/  SEL R10, R10, RZ, P0 ;  /* 0x000000ff0a0a7207 */ /* 0x000fe40000000000 */
[----:B--2---:R-:W-:-:S04]  /*1880*/  SEL R3, RZ, 0x1, P0 ;  /* 0x00000001ff037807 */ /* 0x004fc80000000000 */
[----:B------:R-:W-:-:S07]  /*1890*/  LOP3.LUT R8, R8, R3, RZ, 0x3c, !PT ;  /* 0x0000000308087212 */ /* 0x000fce00078e3cff */
.L_x_23:
[----:B------:R-:W-:Y:S01]  /*18a0*/  UMOV UR7, 0x400 ;  /* 0x0000040000077882 */ /* 0x000fe20000000000 */
[----:B------:R-:W-:Y:S01]  /*18b0*/  LEA.HI R3, R21, R21, RZ, 0x1 ;  /* 0x0000001515037211 */ /* 0x000fe200078f08ff */
[----:B-1----:R-:W-:Y:S01]  /*18c0*/  ULEA UR7, UR37, UR7, 0x18 ;  /* 0x0000000725077291 */ /* 0x002fe2000f8ec0ff */
[----:B------:R-:W-:Y:S01]  /*18d0*/  SHF.L.U32 R2, R15, 0x1f, RZ ;  /* 0x0000001f0f027819 */ /* 0x000fe200000006ff */
[----:B------:R-:W-:Y:S01]  /*18e0*/  UISETP.GE.U32.AND UP0, UPT, UR4, 0x3f, UPT ;  /* 0x0000003f0400788c */ /* 0x000fe2000bf06070 */
[----:B------:R-:W-:Y:S01]  /*18f0*/  R2UR UR35, R16 ;  /* 0x00000000102372ca */ /* 0x000fe200000e0000 */
[----:B------:R-:W-:Y:S01]  /*1900*/  ULEA UR8, UR23, UR7, 0x3 ;  /* 0x0000000717087291 */ /* 0x000fe2000f8e18ff */
[----:B------:R-:W-:Y:S01]  /*1910*/  IMAD.SHL.U32 R3, R3, 0x40, RZ ;  /* 0x0000004003037824 */ /* 0x000fe200078e00ff */
[----:B------:R-:W-:Y:S01]  /*1920*/  R2UR UR11, R17 ;  /* 0x00000000110b72ca */ /* 0x000fe200000e0000 */
[----:B------:R-:W-:-:S03]  /*1930*/  UMOV UR25, URZ ;  /* 0x000000ff00197c82 */ /* 0x000fc60008000000 */
[----:B------:R-:W-:-:S03]  /*1940*/  LOP3.LUT R3, R3, 0xffffff80, RZ, 0xc0, !PT ;  /* 0xffffff8003037812 */ /* 0x000fc600078ec0ff */
[----:B------:R1:W2:Y:S01]  /*1950*/  SYNCS.PHASECHK.TRANS64.TRYWAIT P0, [UR8+0x28], R2 ;  /* 0x00002802ff0075a7 */ /* 0x0002a20008001108 */
[----:B------:R-:W-:Y:S02]  /*1960*/  R2UR UR9, R3 ;  /* 0x00000000030972ca */ /* 0x000fe400000e0000 */
[----:B------:R-:W-:-:S11]  /*1970*/  R2UR UR8, R20 ;  /* 0x00000000140872ca */ /* 0x000fd600000e0000 */
[----:B------:R-:W-:Y:S02]  /*1980*/  ULOP3.LUT UR35, UR9, 0x40, UR35, 0xf8, !UPT ;  /* 0x0000004009237892 */ /* 0x000fe4000f8ef823 */
[----:B------:R-:W-:Y:S01]  /*1990*/  ULEA UR11, UR8, UR11, 0x8 ;  /* 0x0000000b080b7291 */ /* 0x000fe2000f8e40ff */
[----:B------:R-:W-:Y:S11]  /*19a0*/  BRA.U !UP0, `(.L_x_25) ;  /* 0x0000000108c07547 */ /* 0x000ff6000b800000 */
[----:B------:R-:W-:Y:S01]  /*19b0*/  UMOV UR16, UR21 ;  /* 0x0000001500107c82 */ /* 0x000fe20008000000 */
[----:B------:R-:W-:Y:S01]  /*19c0*/  UMOV UR17, UR23 ;  /* 0x0000001700117c82 */ /* 0x000fe20008000000 */
[----:B------:R-:W-:-:S05]  /*19d0*/  UMOV UR34, URZ ;  /* 0x000000ff00227c82 */ /* 0x000fca0008000000 */
.L_x_31:
[----:B------:R-:W-:Y:S01]  /*19e0*/  ULEA UR33, UR17, UR7, 0x3 ;  /* 0x0000000711217291 */ /* 0x000fe2000f8e18ff */
[----:B------:R-:W-:Y:S01]  /*19f0*/  @P5 MOV R3, 0xc000 ;  /* 0x0000c00000035802 */ /* 0x000fe20000000f00 */
[----:B-12-4-:R-:W-:Y:S10]  /*1a00*/  @P0 BRA `(.L_x_26) ;  /* 0x00000000000c0947 */ /* 0x016ff40003800000 */
[----:B------:R-:W-:-:S04]  /*1a10*/  SHF.L.U32 R5, R15, 0x1f, RZ ;  /* 0x0000001f0f057819 */ /* 0x000fc800000006ff */
[----:B------:R-:W2:Y:S02]  /*1a20*/  SYNCS.PHASECHK.TRANS64.TRYWAIT P0, [UR33+0x28], R5 ;  /* 0x00002805ff0075a7 */ /* 0x000ea40008001121 */
[----:B--2---:R-:W-:Y:S05]  /*1a30*/  @!P0 BRA `(.L_x_27) ;  /* 0x000000a0006c8947 */ /* 0x004fea0003800000 */
.L_x_26:
[----:B------:R2:W-:Y:S01]  /*1a40*/  @P5 SYNCS.ARRIVE.TRANS64 RZ, [UR33], R3 ;  /* 0x00000003ffff59a7 */ /* 0x0005e20008000021 */
[----:B------:R-:W-:Y:S02]  /*1a50*/  ULOP3.LUT UR8, UR22, 0x2, URZ, 0xfc, !UPT ;  /* 0x0000000216087892 */ /* 0x000fe4000f8efcff */
[----:B------:R-:W-:Y:S02]  /*1a60*/  UIADD3 UR16, UPT, UPT, UR16, 0x1, URZ ;  /* 0x0000000110107890 */ /* 0x000fe4000fffe0ff */
[----:B------:R-:W-:Y:S02]  /*1a70*/  UISETP.NE.AND UP0, UPT, UR8, 0x2, UPT ;  /* 0x000000020800788c */ /* 0x000fe4000bf05270 */
[----:B------:R-:W-:-:S07]  /*1a80*/  UISETP.NE.AND UP2, UPT, UR16, 0x1, UPT ;  /* 0x000000011000788c */ /* 0x000fce000bf45270 */
[----:B------:R-:W-:Y:S05]  /*1a90*/  BRA.U UP0, `(.L_x_28) ;  /* 0x0000000100047547 */ /* 0x000fea000b800000 */
[----:B------:R-:W-:Y:S05]  /*1aa0*/  BPT.TRAP 0x1 ;  /* 0x000000040000795c */ /* 0x000fea0000300000 */
.L_x_28:
[----:B------:R-:W-:Y:S04]  /*1ab0*/  BSSY.RECONVERGENT B0, `(.L_x_29) ;  /* 0x0000003000007945 */ /* 0x000fe80003800200 */
[----:B------:R-:W-:Y:S05]  /*1ac0*/  @!P4 BRA `(.L_x_30) ;  /* 0x000000000004c947 */ /* 0x000fea0003800000 */
[----:B------:R-:W-:Y:S05]  /*1ad0*/  BPT.TRAP 0x1 ;  /* 0x000000040000795c */ /* 0x000fea0000300000 */
.L_x_30:
[----:B------:R-:W-:Y:S05]  /*1ae0*/  BSYNC.RECONVERGENT B0 ;  /* 0x0000000000007941 */ /* 0x000fea0003800200 */
.L_x_29:
[----:B------:R-:W-:Y:S02]  /*1af0*/  UIADD3 UR23, UPT, UPT, UR17, 0x1, URZ ;  /* 0x0000000111177890 */ /* 0x000fe4000fffe0ff */
[----:B------:R-:W-:Y:S02]  /*1b00*/  ULEA UR32, UR17, UR7, 0xd ;  /* 0x0000000711207291 */ /* 0x000fe4000f8e68ff */
[----:B------:R-:W-:Y:S02]  /*1b10*/  UISETP.NE.AND UP0, UPT, UR23, 0x5, UPT ;  /* 0x000000051700788c */ /* 0x000fe4000bf05270 */
[----:B------:R-:W-:Y:S02]  /*1b20*/  UIADD3 UR28, UP1, UPT, UR14, 0x80, URZ ;  /* 0x000000800e1c7890 */ /* 0x000fe4000ff3e0ff */
[----:B------:R-:W-:Y:S02]  /*1b30*/  USEL UR9, URZ, 0x1, UP0 ;  /* 0x00000001ff097887 */ /* 0x000fe40008000000 */
[----:B------:R-:W-:-:S02]  /*1b40*/  USEL UR23, UR23, URZ, UP0 ;  /* 0x000000ff17177287 */ /* 0x000fc40008000000 */
[----:B------:R-:W-:Y:S02]  /*1b50*/  UIADD3 UR26, UP0, UPT, UR14, 0x180, URZ ;  /* 0x000001800e1a7890 */ /* 0x000fe4000ff1e0ff */
[----:B------:R-:W-:Y:S01]  /*1b60*/  ULEA UR8, UR23, UR7, 0x3 ;  /* 0x0000000717087291 */ /* 0x000fe2000f8e18ff */
[----:B------:R-:W-:Y:S01]  /*1b70*/  LOP3.LUT R15, R15, UR9, RZ, 0x3c, !PT ;  /* 0x000000090f0f7c12 */ /* 0x000fe2000f8e3cff */
[----:B------:R-:W-:Y:S02]  /*1b80*/  ULOP3.LUT UR33, UR33, 0xfefffff8, URZ, 0xc0, !UPT ;  /* 0xfefffff821217892 */ /* 0x000fe4000f8ec0ff */
[----:B------:R-:W-:Y:S01]  /*1b90*/  UIADD3.X UR29, UPT, UPT, URZ, UR15, URZ, UP1, !UPT ;  /* 0x0000000fff1d7290 */ /* 0x000fe20008ffe4ff */
[----:B-1----:R-:W-:Y:S01]  /*1ba0*/  SHF.L.U32 R2, R15, 0x1f, RZ ;  /* 0x0000001f0f027819 */ /* 0x002fe200000006ff */
[----:B------:R-:W-:Y:S02]  /*1bb0*/  UIADD3 UR32, UPT, UPT, UR32, 0x8400, URZ ;  /* 0x0000840020207890 */ /* 0x000fe4000fffe0ff */
[----:B------:R-:W-:Y:S01]  /*1bc0*/  UIADD3.X UR27, UPT, UPT, URZ, UR15, URZ, UP0, !UPT ;  /* 0x0000000fff1b7290 */ /* 0x000fe200087fe4ff */
[----:B------:R4:W1:Y:S01]  /*1bd0*/  SYNCS.PHASECHK.TRANS64.TRYWAIT P0, [UR8+0x28], R2 ;  /* 0x00002802ff0075a7 */ /* 0x0008620008001108 */
[----:B------:R-:W-:Y:S01]  /*1be0*/  ULEA UR8, UR17, UR7, 0xe ;  /* 0x0000000711087291 */ /* 0x000fe2000f8e70ff */
[----:B------:R-:W-:Y:S01]  /*1bf0*/  UMOV UR18, 0x0 ;  /* 0x0000000000127882 */ /* 0x000fe20000000000 */
[----:B------:R-:W-:-:S02]  /*1c00*/  UMOV UR19, 0x10000000 ;  /* 0x1000000000137882 */ /* 0x000fc40000000000 */
[----:B------:R-:W-:Y:S01]  /*1c10*/  UIADD3 UR8, UPT, UPT, UR8, 0x12400, URZ ;  /* 0x0001240008087890 */ /* 0x000fe2000fffe0ff */
[----:B------:R2:W-:Y:S01]  /*1c20*/  UTMALDG.3D.2CTA [UR32], [UR28], desc[UR18] ;  /* 0x000012201c0075b4 */ /* 0x0005e20008211000 */
[----:B------:R-:W-:Y:S01]  /*1c30*/  UMOV UR10, UR34 ;  /* 0x00000022000a7c82 */ /* 0x000fe20008000000 */
[----:B------:R-:W-:Y:S01]  /*1c40*/  UMOV UR12, UR36 ;  /* 0x00000024000c7c82 */ /* 0x000fe20008000000 */
[----:B------:R-:W-:Y:S01]  /*1c50*/  UMOV UR9, UR33 ;  /* 0x0000002100097c82 */ /* 0x000fe20008000000 */
[----:B------:R-:W-:Y:S01]  /*1c60*/  UMOV UR25, UR13 ;  /* 0x0000000d00197c82 */ /* 0x000fe20008000000 */
[----:B------:R-:W-:-:S03]  /*1c70*/  UMOV UR17, UR23 ;  /* 0x0000001700117c82 */ /* 0x000fc60008000000 */
[----:B------:R4:W-:Y:S01]  /*1c80*/  UTMALDG.3D.2CTA [UR8], [UR26], desc[UR18] ;  /* 0x000012081a0075b4 */ /* 0x0009e20008211000 */
[----:B--2---:R-:W-:Y:S01]  /*1c90*/  UIADD3 UR34, UPT, UPT, UR34, 0x20, URZ ;  /* 0x0000002022227890 */ /* 0x004fe2000fffe0ff */
[----:B------:R-:W-:Y:S11]  /*1ca0*/  BRA.U UP2, `(.L_x_31) ;  /* 0xfffffffd024c7547 */ /* 0x000ff6000b83ffff */
.L_x_25:
[----:B----4-:R-:W-:Y:S01]  /*1cb0*/  ULEA UR8, UR23, UR7, 0x3 ;  /* 0x0000000717087291 */ /* 0x010fe2000f8e18ff */
[----:B-1----:R-:W-:Y:S01]  /*1cc0*/  SHF.L.U32 R2, R15, 0x1f, RZ ;  /* 0x0000001f0f027819 */ /* 0x002fe200000006ff */
[----:B------:R-:W-:Y:S01]  /*1cd0*/  @!P1 SYNCS.ARRIVE.TRANS64.A1T0 RZ, [UR7+0x98], RZ ;  /* 0x000098ffffff99a7 */ /* 0x000fe20008100007 */
[----:B------:R-:W-:-:S06]  /*1ce0*/  UISETP.GT.AND UP0, UPT, UR6, UR5, UPT ;  /* 0x000000050600728c */ /* 0x000fcc000bf04270 */
[----:B--2---:R1:W2:Y:S03]  /*1cf0*/  SYNCS.PHASECHK.TRANS64.TRYWAIT P0, [UR8+0x28], R2 ;  /* 0x00002802ff0075a7 */ /* 0x0042a60008001108 */
[----:B------:R-:W-:Y:S05]  /*1d00*/  BRA.U !UP0, `(.L_x_32) ;  /* 0x0000000108c07547 */ /* 0x000fea000b800000 */
[----:B------:R-:W-:Y:S01]  /*1d10*/  UIADD3 UR26, UPT, UPT, UR24, UR25, URZ ;  /* 0x00000019181a7290 */ /* 0x000fe2000fffe0ff */
[----:B------:R-:W-:-:S11]  /*1d20*/  UMOV UR27, UR23 ;  /* 0x00000017001b7c82 */ /* 0x000fd60008000000 */
.L_x_38:
[----:B------:R-:W-:Y:S01]  /*1d30*/  ULEA UR17, UR27, UR7, 0x3 ;  /* 0x000000071b117291 */ /* 0x000fe2000f8e18ff */
[----:B--2---:R-:W-:Y:S01]  /*1d40*/  @P5 MOV R3, 0xc000 ;  /* 0x0000c00000035802 */ /* 0x004fe20000000f00 */
[----:B-12---:R-:W-:Y:S10]  /*1d50*/  @P0 BRA `(.L_x_33) ;  /* 0x00000000000c0947 */ /* 0x006ff40003800000 */
[----:B------:R-:W-:-:S04]  /*1d60*/  SHF.L.U32 R5, R15, 0x1f, RZ ;  /* 0x0000001f0f057819 */ /* 0x000fc800000006ff */
[----:B------:R-:W2:Y:S02]  /*1d70*/  SYNCS.PHASECHK.TRANS64.TRYWAIT P0, [UR17+0x28], R5 ;  /* 0x00002805ff0075a7 */ /* 0x000ea40008001111 */
[----:B--2---:R-:W-:Y:S05]  /*1d80*/  @!P0 BRA `(.L_x_34) ;  /* 0x0000009c00b08947 */ /* 0x004fea0003800000 */
.L_x_33:
[----:B------:R2:W-:Y:S01]  /*1d90*/  @P5 SYNCS.ARRIVE.TRANS64 RZ, [UR17], R3 ;  /* 0x00000003ffff59a7 */ /* 0x0005e20008000011 */
[----:B------:R-:W-:-:S04]  /*1da0*/  ULOP3.LUT UR8, UR22, 0x2, URZ, 0xfc, !UPT ;  /* 0x0000000216087892 */ /* 0x000fc8000f8efcff */
[----:B------:R-:W-:-:S09]  /*1db0*/  UISETP.NE.AND UP0, UPT, UR8, 0x2, UPT ;  /* 0x000000020800788c */ /* 0x000fd2000bf05270 */
[----:B------:R-:W-:Y:S05]  /*1dc0*/  BRA.U UP0, `(.L_x_35) ;  /* 0x0000000100047547 */ /* 0x000fea000b800000 */
[----:B------:R-:W-:Y:S05]  /*1dd0*/  BPT.TRAP 0x1 ;  /* 0x000000040000795c */ /* 0x000fea0000300000 */
.L_x_35:
[----:B------:R-:W-:Y:S04]  /*1de0*/  BSSY.RECONVERGENT B0, `(.L_x_36) ;  /* 0x0000003000007945 */ /* 0x000fe80003800200 */
[----:B------:R-:W-:Y:S05]  /*1df0*/  @!P4 BRA `(.L_x_37) ;  /* 0x000000000004c947 */ /* 0x000fea0003800000 */
[----:B------:R-:W-:Y:S05]  /*1e00*/  BPT.TRAP 0x1 ;  /* 0x000000040000795c */ /* 0x000fea0000300000 */
.L_x_37:
[----:B------:R-:W-:Y:S05]  /*1e10*/  BSYNC.RECONVERGENT B0 ;  /* 0x0000000000007941 */ /* 0x000fea0003800200 */
.L_x_36:
        /* <DEDUP_REMOVED lines=9> */
[----:B------:R-:W-:Y:S02]  /*1eb0*/  USHF.L.U32 UR18, UR25, 0x5, URZ ;  /* 0x0000000519127899 */ /* 0x000fe400080006ff */
[----:B------:R-:W-:Y:S01]  /*1ec0*/  ULOP3.LUT UR17, UR17, 0xfefffff8, URZ, 0xc0, !UPT ;  /* 0xfefffff811117892 */ /* 0x000fe2000f8ec0ff */
[----:B-1----:R-:W-:Y:S01]  /*1ed0*/  SHF.L.U32 R2, R15, 0x1f, RZ ;  /* 0x0000001f0f027819 */ /* 0x002fe200000006ff */
[----:B------:R-:W-:Y:S02]  /*1ee0*/  UIADD3 UR16, UPT, UPT, UR16, 0x8400, URZ ;  /* 0x0000840010107890 */ /* 0x000fe4000fffe0ff */
[----:B------:R-:W-:Y:S01]  /*1ef0*/  UIADD3.X UR33, UPT, UPT, URZ, UR15, URZ, UP1, !UPT ;  /* 0x0000000fff217290 */ /* 0x000fe20008ffe4ff */
[----:B------:R4:W1:Y:S01]  /*1f00*/  SYNCS.PHASECHK.TRANS64.TRYWAIT P0, [UR8+0x28], R2 ;  /* 0x00002802ff0075a7 */ /* 0x0008620008001108 */
[----:B------:R-:W-:-:S02]  /*1f10*/  ULEA UR8, UR27, UR7, 0xe ;  /* 0x000000071b087291 */ /* 0x000fc4000f8e70ff */
[----:B------:R-:W-:Y:S02]  /*1f20*/  UIADD3.X UR31, UPT, UPT, URZ, UR15, URZ, UP0, !UPT ;  /* 0x0000000fff1f7290 */ /* 0x000fe400087fe4ff */
[----:B------:R-:W-:Y:S01]  /*1f30*/  UIADD3 UR8, UPT, UPT, UR8, 0x12400, URZ ;  /* 0x0001240008087890 */ /* 0x000fe2000fffe0ff */
[----:B------:R-:W-:Y:S01]  /*1f40*/  UMOV UR28, 0x0 ;  /* 0x00000000001c7882 */ /* 0x000fe20000000000 */
[----:B------:R-:W-:Y:S01]  /*1f50*/  UMOV UR29, 0x10000000 ;  /* 0x10000000001d7882 */ /* 0x000fe20000000000 */
[----:B------:R-:W-:Y:S01]  /*1f60*/  UMOV UR19, UR35 ;  /* 0x0000002300137c82 */ /* 0x000fe20008000000 */
[----:B------:R-:W-:Y:S01]  /*1f70*/  UMOV UR20, UR36 ;  /* 0x0000002400147c82 */ /* 0x000fe20008000000 */
[----:B------:R-:W-:Y:S01]  /*1f80*/  UMOV UR12, UR36 ;  /* 0x00000024000c7c82 */ /* 0x000fe20008000000 */
[----:B------:R-:W-:Y:S01]  /*1f90*/  UMOV UR9, UR17 ;  /* 0x0000001100097c82 */ /* 0x000fe20008000000 */
[----:B------:R-:W-:Y:S01]  /*1fa0*/  UMOV UR10, UR18 ;  /* 0x00000012000a7c82 */ /* 0x000fe20008000000 */
[----:B------:R4:W-:Y:S01]  /*1fb0*/  UTMALDG.3D.2CTA [UR16], [UR32], desc[UR28] ;  /* 0x00001c10200075b4 */ /* 0x0009e20008211000 */
[----:B------:R-:W-:Y:S01]  /*1fc0*/  UIADD3 UR25, UPT, UPT, UR25, 0x1, URZ ;  /* 0x0000000119197890 */ /* 0x000fe2000fffe0ff */
[----:B------:R-:W-:-:S03]  /*1fd0*/  UMOV UR27, UR23 ;  /* 0x00000017001b7c82 */ /* 0x000fc60008000000 */
[----:B------:R-:W-:Y:S01]  /*1fe0*/  UISETP.NE.AND UP0, UPT, UR25, UR26, UPT ;  /* 0x0000001a1900728c */ /* 0x000fe2000bf05270 */
[----:B------:R4:W-:Y:S08]  /*1ff0*/  UTMALDG.3D.2CTA [UR8], [UR30], desc[UR28] ;  /* 0x00001c081e0075b4 */ /* 0x0009f00008211000 */
[----:B----4-:R-:W-:Y:S05]  /*2000*/  BRA.U UP0, `(.L_x_38) ;  /* 0xfffffffd00487547 */ /* 0x010fea000b83ffff */
.L_x_32:
[----:B-1----:R-:W-:Y:S01]  /*2010*/  LEA R2, R14, UR7, 0x3 ;  /* 0x000000070e027c11 */ /* 0x002fe2000f8e18ff */
[----:B------:R-:W-:Y:S01]  /*2020*/  NOP ;  /* 0x0000000000007918 */ /* 0x000fe20000000000 */
[----:B--2---:R-:W-:Y:S02]  /*2030*/  SHF.L.U32 R3, R12, 0x1f, RZ ;  /* 0x0000001f0c037819 */ /* 0x004fe400000006ff */
[----:B------:R-:W-:Y:S02]  /*2040*/  LEA R4, R14, UR7, 0x4 ;  /* 0x000000070e047c11 */ /* 0x000fe4000f8e20ff */
[----:B------:R-:W1:Y:S02]  /*2050*/  SYNCS.PHASECHK.TRANS64.TRYWAIT P0, [R2+URZ+0xa0], R3 ;  /* 0x0000a003020075a7 */ /* 0x000e6400080011ff */
[----:B-1----:R-:W-:Y:S05]  /*2060*/  @!P0 BRA `(.L_x_39) ;  /* 0x0000009c00108947 */ /* 0x002fea0003800000 */
.L_x_189:
[----:B------:R-:W2:Y:S01]  /*2070*/  LDS.128 R4, [R4+0x130] ;  /* 0x0001300004047984 */ /* 0x000ea20000000c00 */
[----:B------:R-:W-:Y:S01]  /*2080*/  ISETP.GE.AND P0, PT, R26, 0x1, PT ;  /* 0x000000011a00780c */ /* 0x000fe20003f06270 */
[----:B-1----:R-:W-:Y:S01]  /*2090*/  VIADD R2, R2, 0xb0 ;  /* 0x000000b002027836 */ /* 0x002fe20000000000 */
[----:B------:R-:W-:Y:S01]  /*20a0*/  @!PT LDS RZ, [RZ] ;  /* 0x00000000fffff984 */ /* 0x000fe20000000800 */
[----:B------:R-:W-:Y:S01]  /*20b0*/  @!PT LDS RZ, [RZ] ;  /* 0x00000000fffff984 */ /* 0x000fe20000000800 */
[----:B------:R-:W-:Y:S01]  /*20c0*/  @!PT LDS RZ, [RZ] ;  /* 0x00000000fffff984 */ /* 0x000fe20000000800 */
[----:B------:R-:W-:Y:S01]  /*20d0*/  @!PT LDS RZ, [RZ] ;  /* 0x00000000fffff984 */ /* 0x000fe20000000800 */
[----:B------:R1:W-:Y:S06]  /*20e0*/  MEMBAR.ALL.CTA ;  /* 0x0000000000007992 */ /* 0x0003ec0000008000 */
[----:B-1----:R-:W1:Y:S01]  /*20f0*/  FENCE.VIEW.ASYNC.S ;  /* 0x00000000000073c6 */ /* 0x002e620000000000 */
[----:B------:R-:W-:-:S04]  /*2100*/  PRMT R2, RZ, 0x654, R2 ;  /* 0x00000654ff027816 */ /* 0x000fc80000000002 */
[----:B-1----:R1:W-:Y:S01]  /*2110*/  SYNCS.ARRIVE.TRANS64.RED.A1T0 RZ, [R2+URZ], RZ ;  /* 0x000000ff02ff79a7 */ /* 0x0023e200081004ff */
[----:B--2---:R-:W-:-:S13]  /*2120*/  LOP3.LUT P2, RZ, R6, 0x1, RZ, 0xc0, !PT ;  /* 0x0000000106ff7812 */ /* 0x004fda000784c0ff */
[----:B------:R-:W-:Y:S01]  /*2130*/  @P2 SHF.R.U32.HI R3, RZ, 0x10, R5 ;  /* 0x00000010ff032819 */ /* 0x000fe20000011605 */
[----:B------:R-:W-:Y:S01]  /*2140*/  VOTEU.ANY UP0, P2 ;  /* 0x0000000000ff7886 */ /* 0x000fe20001000100 */
[----:B------:R-:W-:Y:S02]  /*2150*/  @P2 MOV R13, R4 ;  /* 0x00000004000d2202 */ /* 0x000fe40000000f00 */
[----:B------:R-:W-:Y:S02]  /*2160*/  @P2 R2UR.BROADCAST UR8, R3 ;  /* 0x00000000030822ca */ /* 0x000fe400008e0000 */
[----:B------:R-:W-:-:S11]  /*2170*/  @P2 LOP3.LUT R11, R5, 0xffff, RZ, 0xc0, !PT ;  /* 0x0000ffff050b2812 */ /* 0x000fd600078ec0ff */
[----:B------:R-:W-:Y:S01]  /*2180*/  @UP0 UMOV UR36, UR8 ;  /* 0x0000000800240c82 */ /* 0x000fe20008000000 */
[----:B-1----:R-:W-:Y:S05]  /*2190*/  @!P0 BRA `(.L_x_40) ;  /* 0x0000000000b88947 */ /* 0x002fea0003800000 */
[----:B------:R-:W3:Y:S01]  /*21a0*/  LDC.64 R4, c[0x0][0xb18] ;  /* 0x0002c600ff047b82 */ /* 0x000ee20000000a00 */
[----:B------:R-:W-:-:S07]  /*21b0*/  ISETP.NE.AND P3, PT, R26, 0x1, PT ;  /* 0x000000011a00780c */ /* 0x000fce0003f65270 */
[----:B------:R-:W1:Y:S08]  /*21c0*/  LDC.64 R6, c[0x0][0xb10] ;  /* 0x0002c400ff067b82 */ /* 0x000e700000000a00 */
[----:B------:R-:W2:Y:S08]  /*21d0*/  LDC R18, c[0x0][0xb20] ;  /* 0x0002c800ff127b82 */ /* 0x000eb00000000800 */
[----:B------:R-:W4:Y:S01]  /*21e0*/  LDC R20, c[0x0][0xb0c] ;  /* 0x0002c300ff147b82 */ /* 0x000f220000000800 */
[----:B---3--:R-:W-:Y:S01]  /*21f0*/  IMAD.HI.U32 R19, R0, R5, RZ ;  /* 0x0000000500137227 */ /* 0x008fe200078e00ff */
[----:B------:R-:W-:-:S03]  /*2200*/  ISETP.NE.AND P0, PT, R4, 0x1, PT ;  /* 0x000000010400780c */ /* 0x000fc60003f05270 */
[----:B------:R-:W-:-:S03]  /*2210*/  IMAD.HI.U32 R5, R11, R5, RZ ;  /* 0x000000050b057227 */ /* 0x000fc600078e00ff */
[----:B------:R-:W3:Y:S01]  /*2220*/  LDC.64 R2, c[0x0][0xb28] ;  /* 0x0002ca00ff027b82 */ /* 0x000ee20000000a00 */
[----:B-1----:R-:W-:-:S04]  /*2230*/  IMAD.HI.U32 R22, R9, R6, RZ ;  /* 0x0000000609167227 */ /* 0x002fc800078e00ff */
[----:B------:R-:W-:Y:S01]  /*2240*/  IMAD.HI.U32 R24, R13, R6, RZ ;  /* 0x000000060d187227 */ /* 0x000fe200078e00ff */
[----:B------:R-:W-:Y:S02]  /*2250*/  SHF.R.U32.HI R22, RZ, R7, R22 ;  /* 0x00000007ff167219 */ /* 0x000fe40000011616 */
[-C--:B--2---:R-:W-:Y:S02]  /*2260*/  SHF.R.U32.HI R19, RZ, R18.reuse, R19 ;  /* 0x00000012ff137219 */ /* 0x084fe40000011613 */
[----:B------:R-:W-:Y:S02]  /*2270*/  SHF.R.U32.HI R18, RZ, R18, R5 ;  /* 0x00000012ff127219 */ /* 0x000fe40000011605 */
[----:B------:R-:W-:Y:S02]  /*2280*/  SEL R19, R0, R19, !P0 ;  /* 0x0000001300137207 */ /* 0x000fe40004000000 */
[----:B------:R-:W-:Y:S02]  /*2290*/  SHF.R.U32.HI R24, RZ, R7, R24 ;  /* 0x00000007ff187219 */ /* 0x000fe40000011618 */
[----:B----4-:R-:W-:-:S02]  /*22a0*/  ISETP.NE.AND P1, PT, R20, 0x1, PT ;  /* 0x000000011400780c */ /* 0x010fc40003f25270 */
[----:B------:R-:W-:Y:S02]  /*22b0*/  SEL R5, R11, R18, !P0 ;  /* 0x000000120b057207 */ /* 0x000fe40004000000 */
[----:B------:R-:W-:Y:S02]  /*22c0*/  SEL R21, R9, R22, !P1 ;  /* 0x0000001609157207 */ /* 0x000fe40004800000 */
[----:B------:R-:W-:Y:S01]  /*22d0*/  SEL R7, R13, R24, !P1 ;  /* 0x000000180d077207 */ /* 0x000fe20004800000 */
[----:B---3--:R-:W-:-:S04]  /*22e0*/  IMAD.HI.U32 R22, R19, R2, RZ ;  /* 0x0000000213167227 */ /* 0x008fc800078e00ff */
[----:B------:R-:W-:Y:S01]  /*22f0*/  IMAD.HI.U32 R6, R21, R2, RZ ;  /* 0x0000000215067227 */ /* 0x000fe200078e00ff */
[----:B------:R-:W-:-:S04]  /*2300*/  @P3 SHF.R.U32.HI R19, RZ, R3, R22 ;  /* 0x00000003ff133219 */ /* 0x000fc80000011616 */
        /* <DEDUP_REMOVED lines=8> */
[----:B------:R-:W-:-:S04]  /*2390*/  @!P0 IMAD.HI.U32 R18, R7, R2, RZ ;  /* 0x0000000207128227 */ /* 0x000fc800078e00ff */
[----:B------:R-:W-:Y:S01]  /*23a0*/  IMAD.MOV R2, RZ, RZ, -R6 ;  /* 0x000000ffff027224 */ /* 0x000fe200078e0a06 */
[----:B------:R-:W-:-:S03]  /*23b0*/  @!P0 SHF.R.U32.HI R18, RZ, R3, R18 ;  /* 0x00000003ff128219 */ /* 0x000fc60000011612 */
[----:B------:R-:W-:Y:S01]  /*23c0*/  IMAD R2, R26, R2, R5 ;  /* 0x000000021a027224 */ /* 0x000fe200078e0205 */
[----:B------:R-:W-:Y:S02]  /*23d0*/  @!P0 SEL R3, R7, R18, !P3 ;  /* 0x0000001207038207 */ /* 0x000fe40005800000 */
[----:B------:R-:W-:-:S03]  /*23e0*/  IADD3 R18, PT, PT, -R5, RZ, RZ ;  /* 0x000000ff05127210 */ /* 0x000fc60007ffe1ff */
[--C-:B------:R-:W-:Y:S02]  /*23f0*/  @!P0 IMAD.IADD R6, R6, 0x1, -R3.reuse ;  /* 0x0000000106068824 */ /* 0x100fe400078e0a03 */
[----:B------:R-:W-:Y:S01]  /*2400*/  @!P0 IMAD R3, R2, R21, R3 ;  /* 0x0000001502038224 */ /* 0x000fe200078e0203 */
[----:B------:R-:W-:Y:S01]  /*2410*/  IADD3 R2, PT, PT, -R7, RZ, RZ ;  /* 0x000000ff07027210 */ /* 0x000fe20007ffe1ff */
[----:B------:R-:W-:Y:S02]  /*2420*/  @!P0 IMAD R5, R26, R6, R7 ;  /* 0x000000061a058224 */ /* 0x000fe400078e0207 */
[----:B------:R-:W-:Y:S02]  /*2430*/  IMAD R11, R4, R18, R11 ;  /* 0x00000012040b7224 */ /* 0x000fe400078e020b */
[----:B------:R-:W-:Y:S02]  /*2440*/  @!P0 IMAD.MOV.U32 R7, RZ, RZ, R3 ;  /* 0x000000ffff078224 */ /* 0x000fe400078e0003 */
[----:B------:R-:W-:-:S02]  /*2450*/  IMAD R2, R20, R2, R13 ;  /* 0x0000000214027224 */ /* 0x000fc400078e020d */
[----:B------:R-:W-:Y:S02]  /*2460*/  IMAD R11, R5, R4, R11 ;  /* 0x00000004050b7224 */ /* 0x000fe400078e020b */
[----:B------:R-:W-:Y:S02]  /*2470*/  IMAD R13, R7, R20, R2 ;  /* 0x00000014070d7224 */ /* 0x000fe400078e0202 */
.L_x_40:
[----:B------:R-:W1:Y:S02]  /*2480*/  LDCU UR8, c[0x0][0xb30] ;  /* 0x00016600ff0877ac */ /* 0x000e640008000800 */
[----:B-1----:R-:W-:-:S09]  /*2490*/  UISETP.NE.AND UP0, UPT, UR8, 0x1, UPT ;  /* 0x000000010800788c */ /* 0x002fd2000bf05270 */
[----:B------:R-:W-:Y:S05]  /*24a0*/  BRA.U UP0, `(.L_x_41) ;  /* 0x0000000100407547 */ /* 0x000fea000b800000 */
[----:B------:R-:W1:Y:S08]  /*24b0*/  LDC.64 R4, c[0x0][0xb10] ;  /* 0x0002c400ff047b82 */ /* 0x000e700000000a00 */
[----:B------:R-:W2:Y:S08]  /*24c0*/  LDC.64 R2, c[0x0][0xb18] ;  /* 0x0002c600ff027b82 */ /* 0x000eb00000000a00 */
[----:B------:R-:W4:Y:S08]  /*24d0*/  LDC R6, c[0x0][0xb20] ;  /* 0x0002c800ff067b82 */ /* 0x000f300000000800 */
[----:B------:R-:W3:Y:S01]  /*24e0*/  LDC R18, c[0x0][0xb0c] ;  /* 0x0002c300ff127b82 */ /* 0x000ee20000000800 */
[----:B-1----:R-:W-:-:S05]  /*24f0*/  IMAD.HI.U32 R4, R13, R4, RZ ;  /* 0x000000040d047227 */ /* 0x002fca00078e00ff */
[----:B------:R-:W-:Y:S01]  /*2500*/  SHF.R.U32.HI R4, RZ, R5, R4 ;  /* 0x00000005ff047219 */ /* 0x000fe20000011604 */
[----:B--2---:R-:W-:Y:S01]  /*2510*/  IMAD.HI.U32 R3, R11, R3, RZ ;  /* 0x000000030b037227 */ /* 0x004fe200078e00ff */
[----:B------:R-:W-:-:S04]  /*2520*/  ISETP.NE.AND P0, PT, R2, 0x1, PT ;  /* 0x000000010200780c */ /* 0x000fc80003f05270 */
[----:B----4-:R-:W-:-:S04]  /*2530*/  SHF.R.U32.HI R6, RZ, R6, R3 ;  /* 0x00000006ff067219 */ /* 0x010fc80000011603 */
[----:B------:R-:W-:Y:S02]  /*2540*/  SEL R3, R11, R6, !P0 ;  /* 0x000000060b037207 */ /* 0x000fe40004000000 */
[----:B---3--:R-:W-:-:S04]  /*2550*/  ISETP.NE.AND P1, PT, R18, 0x1, PT ;  /* 0x000000011200780c */ /* 0x008fc80003f25270 */
[----:B------:R-:W-:-:S05]  /*2560*/  SEL R4, R13, R4, !P1 ;  /* 0x000000040d047207 */ /* 0x000fca0004800000 */
[----:B------:R-:W-:Y:S02]  /*2570*/  IMAD.IADD R5, R3, 0x1, -R4 ;  /* 0x0000000103057824 */ /* 0x000fe400078e0a04 */
[----:B------:R-:W-:Y:S02]  /*2580*/  IMAD.IADD R3, R4, 0x1, -R3 ;  /* 0x0000000104037824 */ /* 0x000fe400078e0a03 */
[----:B------:R-:W-:Y:S02]  /*2590*/  IMAD R13, R5, R18, R13 ;  /* 0x00000012050d7224 */ /* 0x000fe400078e020d */
[----:B------:R-:W-:-:S07]  /*25a0*/  IMAD R11, R3, R2, R11 ;  /* 0x00000002030b7224 */ /* 0x000fce00078e020b */
.L_x_41:
[----:B------:R-:W-:Y:S01]  /*25b0*/  VIADD R14, R14, 0x1 ;  /* 0x000000010e0e7836 */ /* 0x000fe20000000000 */
[----:B------:R-:W-:Y:S01]  /*25c0*/  PLOP3.LUT P1, PT, PT, PT, PT, 0x80, 0x8 ;  /* 0x000000000008781c */ /* 0x000fe20003f2f070 */
[----:B------:R-:W-:Y:S02]  /*25d0*/  IMAD.IADD R21, R13, 0x1, R68 ;  /* 0x000000010d157824 */ /* 0x000fe400078e0244 */
[----:B------:R-:W-:Y:S01]  /*25e0*/  IMAD.IADD R20, R11, 0x1, R66 ;  /* 0x000000010b147824 */ /* 0x000fe200078e0242 */
[----:B------:R-:W-:-:S04]  /*25f0*/  ISETP.NE.AND P0, PT, R14, 0x2, PT ;  /* 0x000000020e00780c */ /* 0x000fc80003f05270 */
[----:B------:R-:W-:Y:S02]  /*2600*/  SEL R3, RZ, 0x1, P0 ;  /* 0x00000001ff037807 */ /* 0x000fe40000000000 */
[----:B------:R-:W-:Y:S02]  /*2610*/  SEL R14, R14, RZ, P0 ;  /* 0x000000ff0e0e7207 */ /* 0x000fe40000000000 */
[----:B------:R-:W-:Y:S01]  /*2620*/  LOP3.LUT R12, R12, R3, RZ, 0x3c, !PT ;  /* 0x000000030c0c7212 */ /* 0x000fe200078e3cff */
[----:B------:R-:W-:Y:S06]  /*2630*/  @P2 BRA `(.L_x_42) ;  /* 0xfffffff000582947 */ /* 0x000fec000383ffff */
[----:B------:R-:W-:Y:S01]  /*2640*/  UIADD3 UR7, UPT, UPT, UR7, 0x28, URZ ;  /* 0x0000002807077890 */ /* 0x000fe2000fffe0ff */
[----:B------:R-:W-:-:S03]  /*2650*/  SHF.L.U32 R3, R15, 0x1f, RZ ;  /* 0x0000001f0f037819 */ /* 0x000fc600000006ff */
[----:B------:R-:W-:-:S09]  /*2660*/  ULEA UR4, UR23, UR7, 0x3 ;  /* 0x0000000717047291 */ /* 0x000fd2000f8e18ff */
[----:B------:R-:W1:Y:S02]  /*2670*/  SYNCS.PHASECHK.TRANS64.TRYWAIT P0, [UR4], R3 ;  /* 0x00000003ff0075a7 */ /* 0x000e640008001104 */
[----:B-1----:R-:W-:Y:S05]  /*2680*/  @!P0 BRA `(.L_x_43) ;  /* 0x00000094009c8947 */ /* 0x002fea0003800000 */
.L_x_191:
[----:B------:R-:W-:-:S04]  /*2690*/  UIADD3 UR5, UPT, UPT, UR23, 0x1, URZ ;  /* 0x0000000117057890 */ /* 0x000fc8000fffe0ff */
[----:B------:R-:W-:-:S04]  /*26a0*/  UISETP.NE.AND UP0, UPT, UR5, 0x5, UPT ;  /* 0x000000050500788c */ /* 0x000fc8000bf05270 */
[----:B------:R-:W-:Y:S02]  /*26b0*/  USEL UR6, URZ, 0x1, UP0 ;  /* 0x00000001ff067887 */ /* 0x000fe40008000000 */
[----:B------:R-:W-:-:S04]  /*26c0*/  USEL UR5, UR5, URZ, UP0 ;  /* 0x000000ff05057287 */ /* 0x000fc80008000000 */
[----:B------:R-:W-:Y:S01]  /*26d0*/  ULEA UR4, UR5, UR7, 0x3 ;  /* 0x0000000705047291 */ /* 0x000fe2000f8e18ff */
[----:B------:R-:W-:-:S04]  /*26e0*/  LOP3.LUT R2, R15, UR6, RZ, 0x3c, !PT ;  /* 0x000000060f027c12 */ /* 0x000fc8000f8e3cff */
[----:B-1----:R-:W-:-:S04]  /*26f0*/  SHF.L.U32 R3, R2, 0x1f, RZ ;  /* 0x0000001f02037819 */ /* 0x002fc800000006ff */
[----:B------:R-:W1:Y:S02]  /*2700*/  SYNCS.PHASECHK.TRANS64.TRYWAIT P0, [UR4], R3 ;  /* 0x00000003ff0075a7 */ /* 0x000e640008001104 */
[----:B-1----:R-:W-:Y:S05]  /*2710*/  @!P0 BRA `(.L_x_44) ;  /* 0x0000009400908947 */ /* 0x002fea0003800000 */
.L_x_193:
        /* <DEDUP_REMOVED lines=9> */
.L_x_195:
        /* <DEDUP_REMOVED lines=9> */
.L_x_197:
[----:B------:R-:W-:-:S04]  /*2840*/  UIADD3 UR5, UPT, UPT, UR5, 0x1, URZ ;  /* 0x0000000105057890 */ /* 0x000fc8000fffe0ff */
[----:B------:R-:W-:-:S04]  /*2850*/  UISETP.NE.AND UP0, UPT, UR5, 0x5, UPT ;  /* 0x000000050500788c */ /* 0x000fc8000bf05270 */
[----:B------:R-:W-:Y:S02]  /*2860*/  USEL UR4, URZ, 0x1, UP0 ;  /* 0x00000001ff047887 */ /* 0x000fe40008000000 */
[----:B------:R-:W-:-:S04]  /*2870*/  USEL UR5, UR5, URZ, UP0 ;  /* 0x000000ff05057287 */ /* 0x000fc80008000000 */
[----:B------:R-:W-:Y:S01]  /*2880*/  ULEA UR5, UR5, UR7, 0x3 ;  /* 0x0000000705057291 */ /* 0x000fe2000f8e18ff */
[----:B-1----:R-:W-:-:S04]  /*2890*/  LOP3.LUT R3, R2, UR4, RZ, 0x3c, !PT ;  /* 0x0000000402037c12 */ /* 0x002fc8000f8e3cff */
[----:B------:R-:W-:Y:S01]  /*28a0*/  SHF.L.U32 R3, R3, 0x1f, RZ ;  /* 0x0000001f03037819 */ /* 0x000fe200000006ff */
[----:B---3--:R-:W-:-:S07]  /*28b0*/  IMAD.U32 R0, RZ, RZ, UR5 ;  /* 0x00000005ff007e24 */ /* 0x008fce000f8e00ff */
.L_x_47:
[----:B-1----:R1:W2:Y:S02]  /*28c0*/  SYNCS.PHASECHK.TRANS64.TRYWAIT P0, [R0+URZ], R3 ;  /* 0x00000003000075a7 */ /* 0x0022a400080011ff */
[----:B--2---:R-:W-:Y:S05]  /*28d0*/  @!P0 NANOSLEEP.SYNCS 0x989680 ;  /* 0x009896800000895d */ /* 0x004fea0003900000 */
[----:B------:R-:W2:Y:S02]  /*28e0*/  @!P0 SYNCS.PHASECHK.TRANS64 P0, [R0+URZ], R3 ;  /* 0x00000003000085a7 */ /* 0x000ea400080010ff */
[----:B--2---:R-:W-:Y:S05]  /*28f0*/  @P0 EXIT ;  /* 0x000000000000094d */ /* 0x004fea0003800000 */
[----:B------:R-:W-:Y:S05]  /*2900*/  BRA `(.L_x_47) ;  /* 0xfffffffc00ec7947 */ /* 0x000fea000383ffff */
.L_x_22:
[----:B------:R-:W-:-:S04]  /*2910*/  UISETP.NE.AND UP1, UPT, UR37, URZ, UPT ;  /* 0x000000ff2500728c */ /* 0x000fc8000bf25270 */
[----:B------:R-:W-:-:S09]  /*2920*/  UISETP.NE.OR UP1, UPT, UR10, 0x1, UP1 ;  /* 0x000000010a00788c */ /* 0x000fd20008f25670 */
[----:B------:R-:W-:Y:S05]  /*2930*/  BRA.U UP1, `(.L_x_48) ;  /* 0x00000005014c7547 */ /* 0x000fea000b800000 */
[----:B------:R-:W-:Y:S01]  /*2940*/  HFMA2 R11, -RZ, RZ, 0, 0 ;  /* 0x00000000ff0b7431 */ /* 0x000fe200000001ff */
[----:B------:R-:W-:Y:S01]  /*2950*/  ISETP.GE.U32.AND P2, PT, R10, 0x2, PT ;  /* 0x000000020a00780c */ /* 0x000fe20003f46070 */
[----:B------:R-:W-:Y:S01]  /*2960*/  IMAD.MOV.U32 R12, RZ, RZ, 0x1 ;  /* 0x00000001ff0c7424 */ /* 0x000fe200078e00ff */
[----:B------:R-:W-:Y:S01]  /*2970*/  CS2R R8, SRZ ;  /* 0x0000000000087805 */ /* 0x000fe2000001ff00 */
[----:B------:R-:W-:Y:S01]  /*2980*/  IMAD.MOV.U32 R3, RZ, RZ, RZ ;  /* 0x000000ffff037224 */ /* 0x000fe200078e00ff */
[----:B------:R-:W-:Y:S01]  /*2990*/  UMOV UR4, 0x400 ;  /* 0x0000040000047882 */ /* 0x000fe20000000000 */
[----:B------:R-:W-:Y:S01]  /*29a0*/  UMOV UR6, URZ ;  /* 0x000000ff00067c82 */ /* 0x000fe20008000000 */
[----:B------:R-:W-:-:S12]  /*29b0*/  ULEA UR37, UR37, UR4, 0x18 ;  /* 0x0000000425257291 */ /* 0x000fd8000f8ec0ff */
.L_x_52:
[----:B------:R-:W-:Y:S02]  /*29c0*/  LEA R0, R3, UR37, 0x3 ;  /* 0x0000002503007c11 */ /* 0x000fe4000f8e18ff */
[----:B------:R-:W-:-:S03]  /*29d0*/  SHF.L.U32 R5, R8, 0x1f, RZ ;  /* 0x0000001f08057819 */ /* 0x000fc600000006ff */
[----:B------:R-:W-:Y:S01]  /*29e0*/  VIADD R4, R0, 0x110 ;  /* 0x0000011000047836 */ /* 0x000fe20000000000 */
[----:B------:R-:W1:Y:S02]  /*29f0*/  SYNCS.PHASECHK.TRANS64.TRYWAIT P0, [R0+URZ+0x100], R5 ;  /* 0x00010005000075a7 */ /* 0x000e6400080011ff */
[----:B-1----:R-:W-:Y:S05]  /*2a00*/  @!P0 BRA `(.L_x_49) ;  /* 0x00000094001c8947 */ /* 0x002fea0003800000 */
.L_x_198:
[----:B------:R-:W-:Y:S01]  /*2a10*/  ULEA UR5, UR6, UR37, 0x3 ;  /* 0x0000002506057291 */ /* 0x000fe2000f8e18ff */
[----:B------:R-:W-:Y:S01]  /*2a20*/  PRMT R4, RZ, 0x654, R4 ;  /* 0x00000654ff047816 */ /* 0x000fe20000000004 */
[----:B-1----:R-:W-:Y:S01]  /*2a30*/  @!P2 IMAD.MOV.U32 R5, RZ, RZ, 0x10 ;  /* 0x00000010ff05a424 */ /* 0x002fe200078e00ff */
[----:B------:R-:W-:Y:S01]  /*2a40*/  SHF.L.U32 R7, R12, 0x1f, RZ ;  /* 0x0000001f0c077819 */ /* 0x000fe200000006ff */
[----:B------:R-:W-:Y:S01]  /*2a50*/  UIADD3 UR4, UPT, UPT, UR5, 0xa0, URZ ;  /* 0x000000a005047890 */ /* 0x000fe2000fffe0ff */
[----:B------:R1:W-:Y:S05]  /*2a60*/  SYNCS.ARRIVE.TRANS64.RED.A1T0 RZ, [R4+URZ], RZ ;  /* 0x000000ff04ff79a7 */ /* 0x0003ea00081004ff */
[----:B------:R-:W-:Y:S01]  /*2a70*/  IMAD.U32 R13, RZ, RZ, UR4 ;  /* 0x00000004ff0d7e24 */ /* 0x000fe2000f8e00ff */
[----:B------:R-:W2:Y:S04]  /*2a80*/  SYNCS.PHASECHK.TRANS64.TRYWAIT P0, [UR5+0xb0], R7 ;  /* 0x0000b007ff0075a7 */ /* 0x000ea80008001105 */
[----:B------:R-:W-:Y:S01]  /*2a90*/  PRMT R13, R10, 0x654, R13 ;  /* 0x000006540a0d7816 */ /* 0x000fe2000000000d */
[----:B-12---:R-:W-:Y:S06]  /*2aa0*/  @!P0 BRA `(.L_x_50) ;  /* 0x0000009400088947 */ /* 0x006fec0003800000 */
.L_x_200:
[----:B------:R-:W-:Y:S01]  /*2ab0*/  ULEA UR4, UR6, UR37, 0x4 ;  /* 0x0000002506047291 */ /* 0x000fe2000f8e20ff */
[----:B------:R-:W-:Y:S01]  /*2ac0*/  SEL R2, R13, R2, !P2 ;  /* 0x000000020d027207 */ /* 0x000fe20005000000 */
[----:B------:R-:W-:Y:S01]  /*2ad0*/  UIADD3 UR5, UPT, UPT, UR5, 0xa0, URZ ;  /* 0x000000a005057890 */ /* 0x000fe2000fffe0ff */
[----:B-1----:R-:W-:Y:S01]  /*2ae0*/  LEA R0, R11, UR37, 0x3 ;  /* 0x000000250b007c11 */ /* 0x002fe2000f8e18ff */
[----:B------:R-:W-:Y:S01]  /*2af0*/  UIADD3 UR4, UPT, UPT, UR4, 0x130, URZ ;  /* 0x0000013004047890 */ /* 0x000fe2000fffe0ff */
[----:B------:R1:W-:Y:S01]  /*2b00*/  @!P2 SYNCS.ARRIVE.TRANS64.RED RZ, [R2+URZ], R5 ;  /* 0x0000000502ffa9a7 */ /* 0x0003e200080004ff */
[----:B------:R-:W-:Y:S01]  /*2b10*/  UIADD3 UR6, UPT, UPT, UR6, 0x1, URZ ;  /* 0x0000000106067890 */ /* 0x000fe2000fffe0ff */
[----:B------:R-:W-:-:S03]  /*2b20*/  VIADD R3, R3, 0x1 ;  /* 0x0000000103037836 */ /* 0x000fc60000000000 */
[----:B------:R-:W-:Y:S02]  /*2b30*/  UISETP.NE.AND UP0, UPT, UR6, 0x2, UPT ;  /* 0x000000020600788c */ /* 0x000fe4000bf05270 */
[----:B------:R-:W-:Y:S01]  /*2b40*/  ISETP.NE.AND P0, PT, R3, 0x2, PT ;  /* 0x000000020300780c */ /* 0x000fe20003f05270 */
[----:B------:R-:W-:Y:S06]  /*2b50*/  UGETNEXTWORKID.BROADCAST [UR4], [UR5] ;  /* 0x00000000040073ca */ /* 0x000fec0008000100 */
[----:B------:R-:W-:Y:S02]  /*2b60*/  USEL UR4, URZ, 0x1, UP0 ;  /* 0x00000001ff047887 */ /* 0x000fe40008000000 */
[----:B------:R-:W-:-:S04]  /*2b70*/  USEL UR6, UR6, URZ, UP0 ;  /* 0x000000ff06067287 */ /* 0x000fc80008000000 */
[----:B------:R-:W-:Y:S02]  /*2b80*/  LOP3.LUT R12, R12, UR4, RZ, 0x3c, !PT ;  /* 0x000000040c0c7c12 */ /* 0x000fe4000f8e3cff */
[----:B-1----:R-:W-:-:S04]  /*2b90*/  SHF.L.U32 R5, R9, 0x1f, RZ ;  /* 0x0000001f09057819 */ /* 0x002fc800000006ff */
[----:B------:R-:W1:Y:S02]  /*2ba0*/  SYNCS.PHASECHK.TRANS64.TRYWAIT P1, [R0+URZ+0xa0], R5 ;  /* 0x0000a005000075a7 */ /* 0x000e6400080211ff */
[----:B-1----:R-:W-:Y:S05]  /*2bb0*/  @!P1 BRA `(.L_x_51) ;  /* 0x0000009000dc9947 */ /* 0x002fea0003800000 */
.L_x_201:
[----:B------:R-:W-:Y:S01]  /*2bc0*/  LEA R4, R11, UR37, 0x4 ;  /* 0x000000250b047c11 */ /* 0x000fe2000f8e20ff */
[----:B-1----:R-:W-:Y:S01]  /*2bd0*/  VIADD R0, R0, 0xb0 ;  /* 0x000000b000007836 */ /* 0x002fe20000000000 */
[----:B------:R-:W-:Y:S01]  /*2be0*/  SEL R3, R3, RZ, P0 ;  /* 0x000000ff03037207 */ /* 0x000fe20000000000 */
[----:B------:R-:W-:-:S03]  /*2bf0*/  VIADD R11, R11, 0x1 ;  /* 0x000000010b0b7836 */ /* 0x000fc60000000000 */
[----:B------:R-:W1:Y:S01]  /*2c00*/  LDS.128 R4, [R4+0x130] ;  /* 0x0001300004047984 */ /* 0x000e620000000c00 */
[----:B------:R-:W-:Y:S02]  /*2c10*/  PRMT R0, RZ, 0x654, R0 ;  /* 0x00000654ff007816 */ /* 0x000fe40000000000 */
[C---:B------:R-:W-:Y:S01]  /*2c20*/  ISETP.NE.AND P1, PT, R11.reuse, 0x2, PT ;  /* 0x000000020b00780c */ /* 0x040fe20003f25270 */
[----:B------:R-:W-:Y:S01]  /*2c30*/  @!PT LDS RZ, [RZ] ;  /* 0x00000000fffff984 */ /* 0x000fe20000000800 */
[----:B------:R-:W-:Y:S01]  /*2c40*/  @!PT LDS RZ, [RZ] ;  /* 0x00000000fffff984 */ /* 0x000fe20000000800 */
[----:B------:R-:W-:Y:S01]  /*2c50*/  @!PT LDS RZ, [RZ] ;  /* 0x00000000fffff984 */ /* 0x000fe20000000800 */
[----:B------:R-:W-:Y:S01]  /*2c60*/  @!PT LDS RZ, [RZ] ;  /* 0x00000000fffff984 */ /* 0x000fe20000000800 */
[----:B------:R2:W-:Y:S06]  /*2c70*/  MEMBAR.ALL.CTA ;  /* 0x0000000000007992 */ /* 0x0005ec0000008000 */
[----:B--2---:R-:W2:Y:S01]  /*2c80*/  FENCE.VIEW.ASYNC.S ;  /* 0x00000000000073c6 */ /* 0x004ea20000000000 */
[----:B------:R-:W-:Y:S01]  /*2c90*/  SEL R11, R11, RZ, P1 ;  /* 0x000000ff0b0b7207 */ /* 0x000fe20000800000 */
[----:B--2---:R2:W-:Y:S01]  /*2ca0*/  SYNCS.ARRIVE.TRANS64.RED.A1T0 RZ, [R0+URZ], RZ ;  /* 0x000000ff00ff79a7 */ /* 0x0045e200081004ff */
[----:B-1----:R-:W-:-:S02]  /*2cb0*/  LOP3.LUT P3, RZ, R6, 0x1, RZ, 0xc0, !PT ;  /* 0x0000000106ff7812 */ /* 0x002fc4000786c0ff */
[----:B------:R-:W-:-:S04]  /*2cc0*/  SEL R5, RZ, 0x1, P0 ;  /* 0x00000001ff057807 */ /* 0x000fc80000000000 */
[----:B------:R-:W-:Y:S02]  /*2cd0*/  LOP3.LUT R8, R8, R5, RZ, 0x3c, !PT ;  /* 0x0000000508087212 */ /* 0x000fe400078e3cff */
[----:B--2---:R-:W-:-:S04]  /*2ce0*/  SEL R0, RZ, 0x1, P1 ;  /* 0x00000001ff007807 */ /* 0x004fc80000800000 */
[----:B------:R-:W-:Y:S01]  /*2cf0*/  LOP3.LUT R9, R9, R0, RZ, 0x3c, !PT ;  /* 0x0000000009097212 */ /* 0x000fe200078e3cff */
[----:B------:R-:W-:Y:S06]  /*2d00*/  @P3 BRA `(.L_x_52) ;  /* 0xfffffffc002c3947 */ /* 0x000fec000383ffff */
[----:B------:R-:W-:Y:S01]  /*2d10*/  ULEA UR5, UR6, UR37, 0x3 ;  /* 0x0000002506057291 */ /* 0x000fe2000f8e18ff */
[----:B------:R-:W-:-:S08]  /*2d20*/  SHF.L.U32 R3, R12, 0x1f, RZ ;  /* 0x0000001f0c037819 */ /* 0x000fd000000006ff */
[----:B------:R-:W1:Y:S02]  /*2d30*/  SYNCS.PHASECHK.TRANS64 P0, [UR5+0xb0], R3 ;  /* 0x0000b003ff0075a7 */ /* 0x000e640008001005 */
[----:B-1----:R-:W-:Y:S05]  /*2d40*/  @P0 BRA `(.L_x_53) ;  /* 0x0000000000080947 */ /* 0x002fea0003800000 */
[----:B------:R-:W1:Y:S02]  /*2d50*/  SYNCS.PHASECHK.TRANS64.TRYWAIT P0, [UR5+0xb0], R3 ;  /* 0x0000b003ff0075a7 */ /* 0x000e640008001105 */
[----:B-1----:R-:W-:Y:S05]  /*2d60*/  @!P0 BRA `(.L_x_54) ;  /* 0x0000009000848947 */ /* 0x002fea0003800000 */
.L_x_53:
[----:B------:R-:W-:-:S04]  /*2d70*/  UIADD3 UR4, UPT, UPT, UR6, 0x1, URZ ;  /* 0x0000000106047890 */ /* 0x000fc8000fffe0ff */
[----:B------:R-:W-:-:S04]  /*2d80*/  UISETP.NE.AND UP0, UPT, UR4, 0x2, UPT ;  /* 0x000000020400788c */ /* 0x000fc8000bf05270 */
[----:B------:R-:W-:Y:S02]  /*2d90*/  USEL UR7, URZ, 0x1, UP0 ;  /* 0x00000001ff077887 */ /* 0x000fe40008000000 */
[----:B------:R-:W-:-:S04]  /*2da0*/  USEL UR4, UR4, URZ, UP0 ;  /* 0x000000ff04047287 */ /* 0x000fc80008000000 */
[----:B------:R-:W-:Y:S01]  /*2db0*/  ULEA UR4, UR4, UR37, 0x3 ;  /* 0x0000002504047291 */ /* 0x000fe2000f8e18ff */
[----:B-1----:R-:W-:-:S04]  /*2dc0*/  LOP3.LUT R3, R12, UR7, RZ, 0x3c, !PT ;  /* 0x000000070c037c12 */ /* 0x002fc8000f8e3cff */
[----:B------:R-:W-:-:S04]  /*2dd0*/  SHF.L.U32 R0, R3, 0x1f, RZ ;  /* 0x0000001f03007819 */ /* 0x000fc800000006ff */
[----:B------:R-:W1:Y:S02]  /*2de0*/  SYNCS.PHASECHK.TRANS64 P0, [UR4+0xb0], R0 ;  /* 0x0000b000ff0075a7 */ /* 0x000e640008001004 */
[----:B-1----:R-:W-:Y:S05]  /*2df0*/  @P0 EXIT ;  /* 0x000000000000094d */ /* 0x002fea0003800000 */
[----:B------:R-:W-:Y:S02]  /*2e00*/  SHF.L.U32 R3, R3, 0x1f, RZ ;  /* 0x0000001f03037819 */ /* 0x000fe400000006ff */
[----:B------:R-:W-:-:S07]  /*2e10*/  MOV R0, UR4 ;  /* 0x0000000400007c02 */ /* 0x000fce0008000f00 */
.L_x_55:
[----:B-1----:R1:W2:Y:S02]  /*2e20*/  SYNCS.PHASECHK.TRANS64.TRYWAIT P0, [R0+URZ+0xb0], R3 ;  /* 0x0000b003000075a7 */ /* 0x0022a400080011ff */
[----:B--2---:R-:W-:Y:S05]  /*2e30*/  @!P0 NANOSLEEP.SYNCS 0x989680 ;  /* 0x009896800000895d */ /* 0x004fea0003900000 */
[----:B------:R-:W2:Y:S02]  /*2e40*/  @!P0 SYNCS.PHASECHK.TRANS64 P0, [R0+URZ+0xb0], R3 ;  /* 0x0000b003000085a7 */ /* 0x000ea400080010ff */
[----:B--2---:R-:W-:Y:S05]  /*2e50*/  @P0 EXIT ;  /* 0x000000000000094d */ /* 0x004fea0003800000 */
[----:B------:R-:W-:Y:S05]  /*2e60*/  BRA `(.L_x_55) ;  /* 0xfffffffc00ec7947 */ /* 0x000fea000383ffff */
.L_x_48:
[----:B------:R-:W-:Y:S05]  /*2e70*/  BRA.U UP4, `(.L_x_56) ;  /* 0x0000001104d87547 */ /* 0x000fea000b800000 */
[----:B------:R-:W-:Y:S01]  /*2e80*/  UMOV UR6, 0x40 ;  /* 0x0000004000067882 */ /* 0x000fe20000000000 */
[----:B------:R-:W-:Y:S01]  /*2e90*/  NOP ;  /* 0x0000000000007918 */ /* 0x000fe20000000000 */
[----:B------:R-:W-:Y:S01]  /*2ea0*/  ULEA UR6, UR37, UR6, 0x18 ;  /* 0x0000000625067291 */ /* 0x000fe2000f8ec0ff */
[----:B------:R-:W-:Y:S02]  /*2eb0*/  UMOV UR7, 0x400 ;  /* 0x0000040000077882 */ /* 0x000fe40000000000 */
[----:B------:R-:W-:-:S06]  /*2ec0*/  ULEA UR37, UR37, UR7, 0x18 ;  /* 0x0000000725257291 */ /* 0x000fcc000f8ec0ff */
[----:B------:R-:W1:Y:S02]  /*2ed0*/  LDS.U8 R2, [UR6+0x1c] ;  /* 0x00001c06ff027984 */ /* 0x000e640008000000 */
[----:B-1----:R-:W-:-:S13]  /*2ee0*/  ISETP.NE.AND P0, PT, R2, RZ, PT ;  /* 0x000000ff0200720c */ /* 0x002fda0003f05270 */
[----:B------:R-:W-:Y:S05]  /*2ef0*/  @P0 BRA `(.L_x_57) ;  /* 0x0000000400080947 */ /* 0x000fea0003800000 */
[----:B------:R-:W-:Y:S02]  /*2f00*/  UISETP.NE.U32.AND UP0, UPT, UR5, 0x1, UPT ;  /* 0x000000010500788c */ /* 0x000fe4000bf05070 */
[----:B------:R-:W-:-:S07]  /*2f10*/  UIADD3 UR8, UPT, UPT, UR6, 0x8, URZ ;  /* 0x0000000806087890 */ /* 0x000fce000fffe0ff */
[----:B------:R-:W-:Y:S05]  /*2f20*/  BRA.U !UP0, `(.L_x_58) ;  /* 0x00000001089c7547 */ /* 0x000fea000b800000 */
[----:B------:R-:W-:Y:S01]  /*2f30*/  ELECT P0, URZ, PT ;  /* 0x0000000000ff782f */ /* 0x000fe20003800000 */
[----:B------:R-:W-:-:S12]  /*2f40*/  BSSY B0, `(.L_x_58) ;  /* 0x0000025000007945 */ /* 0x000fd80003800000 */
[----:B------:R-:W-:Y:S05]  /*2f50*/  @!P0 BRA `(.L_x_59) ;  /* 0x00000000008c8947 */ /* 0x000fea0003800000 */
[----:B------:R-:W-:-:S05]  /*2f60*/  UMOV UR7, 0x10 ;  /* 0x0000001000077882 */ /* 0x000fca0000000000 */
[----:B------:R-:W-:Y:S04]  /*2f70*/  DEPBAR.LE SB1, 0x36 ;  /* 0x00009d800000791a */ /* 0x000fe80000000000 */
[----:B------:R-:W1:Y:S02]  /*2f80*/  UTCATOMSWS.2CTA.FIND_AND_SET.ALIGN UP1, UR7, UR7 ;  /* 0x00000007000775e3 */ /* 0x000e640008220800 */
[----:B-1----:R-:W-:Y:S01]  /*2f90*/  MOV R11, UR7 ;  /* 0x00000007000b7c02 */ /* 0x002fe20008000f00 */
[----:B------:R-:W-:Y:S06]  /*2fa0*/  BRA.U UP1, `(.L_x_60) ;  /* 0x0000000101187547 */ /* 0x000fec000b800000 */
.L_x_61:
[----:B------:R-:W-:Y:S05]  /*2fb0*/  NANOSLEEP 0x64 ;  /* 0x000000640000795d */ /* 0x000fea0003800000 */
[----:B------:R-:W-:-:S05]  /*2fc0*/  UMOV UR7, 0x10 ;  /* 0x0000001000077882 */ /* 0x000fca0000000000 */
[----:B------:R-:W-:Y:S04]  /*2fd0*/  DEPBAR.LE SB1, 0x36 ;  /* 0x00009d800000791a */ /* 0x000fe80000000000 */
[----:B------:R-:W1:Y:S02]  /*2fe0*/  UTCATOMSWS.2CTA.FIND_AND_SET.ALIGN UP1, UR7, UR7 ;  /* 0x00000007000775e3 */ /* 0x000e640008220800 */
[----:B-1----:R-:W-:Y:S01]  /*2ff0*/  MOV R11, UR7 ;  /* 0x00000007000b7c02 */ /* 0x002fe20008000f00 */
[----:B------:R-:W-:Y:S05]  /*3000*/  BRA.U !UP1, `(.L_x_61) ;  /* 0xfffffffd09e87547 */ /* 0x000fea000b83ffff */
.L_x_60:
[----:B------:R-:W1:Y:S01]  /*3010*/  LDS R5, [UR6+0x10] ;  /* 0x00001006ff057984 */ /* 0x000e620008000800 */
[----:B------:R-:W-:Y:S01]  /*3020*/  IMAD.U32 R3, RZ, RZ, UR37 ;  /* 0x00000025ff037e24 */ /* 0x000fe2000f8e00ff */
[----:B------:R-:W-:-:S03]  /*3030*/  MOV R2, UR4 ;  /* 0x0000000400027c02 */ /* 0x000fc60008000f00 */
[----:B------:R-:W-:Y:S01]  /*3040*/  VIADD R3, R3, 0x150 ;  /* 0x0000015003037836 */ /* 0x000fe20000000000 */
[----:B-1----:R-:W-:-:S04]  /*3050*/  SHF.L.U32 R5, R5, 0x1f, RZ ;  /* 0x0000001f05057819 */ /* 0x002fc800000006ff */
[----:B------:R-:W1:Y:S02]  /*3060*/  SYNCS.PHASECHK.TRANS64.TRYWAIT P0, [UR6+0x8], R5 ;  /* 0x00000805ff0075a7 */ /* 0x000e640008001106 */
[----:B-1----:R-:W-:Y:S05]  /*3070*/  @P0 BRA `(.L_x_62) ;  /* 0x0000000000080947 */ /* 0x002fea0003800000 */
[----:B------:R-:W1:Y:S02]  /*3080*/  SYNCS.PHASECHK.TRANS64.TRYWAIT P0, [UR6+0x8], R5 ;  /* 0x00000805ff0075a7 */ /* 0x000e640008001106 */
[----:B-1----:R-:W-:Y:S05]  /*3090*/  @!P0 BRA `(.L_x_63) ;  /* 0x0000008c00d08947 */ /* 0x002fea0003800000 */
.L_x_62:
[----:B-1----:R-:W-:Y:S01]  /*30a0*/  HFMA2 R4, -RZ, RZ, 0, 5.9604644775390625e-08 ;  /* 0x00000001ff047431 */ /* 0x002fe200000001ff */
[----:B------:R-:W-:Y:S01]  /*30b0*/  UPRMT UR7, UR4, 0x654, UR8 ;  /* 0x0000065404077896 */ /* 0x000fe20008000008 */
[----:B------:R-:W-:Y:S01]  /*30c0*/  IMAD.MOV.U32 R6, RZ, RZ, 0xffff ;  /* 0x0000ffffff067424 */ /* 0x000fe200078e00ff */
[----:B------:R-:W-:Y:S01]  /*30d0*/  PRMT R2, R2, 0x654, R3 ;  /* 0x0000065402027816 */ /* 0x000fe20000000003 */
[----:B------:R-:W-:Y:S02]  /*30e0*/  IMAD.MOV.U32 R5, RZ, RZ, 0x4 ;  /* 0x00000004ff057424 */ /* 0x000fe400078e00ff */
[----:B------:R-:W-:Y:S01]  /*30f0*/  IMAD.SHL.U32 R9, R11, 0x20, RZ ;  /* 0x000000200b097824 */ /* 0x000fe200078e00ff */
[----:B------:R-:W-:Y:S02]  /*3100*/  MOV R3, UR7 ;  /* 0x0000000700037c02 */ /* 0x000fe40008000f00 */
[-C--:B------:R-:W-:Y:S01]  /*3110*/  SHF.L.U32 R7, R6, R11.reuse, RZ ;  /* 0x0000000b06077219 */ /* 0x080fe200000006ff */
[----:B------:R1:W-:Y:S01]  /*3120*/  SYNCS.ARRIVE.TRANS64.RED RZ, [UR7], R5 ;  /* 0x00000005ffff79a7 */ /* 0x0003e20008000407 */
[----:B------:R-:W-:Y:S01]  /*3130*/  SHF.L.U32 R6, R4, R11, RZ ;  /* 0x0000000b04067219 */ /* 0x000fe200000006ff */
[----:B------:R1:W-:Y:S04]  /*3140*/  STS [UR37+0x150], R9 ;  /* 0x00015009ff007988 */ /* 0x0003e80008000825 */
[----:B------:R1:W-:Y:S04]  /*3150*/  STAS [R2.64], R11 ;  /* 0x0000000b02007dbd */ /* 0x0003e8000c0008ff */
[----:B------:R1:W-:Y:S04]  /*3160*/  ATOMS.OR RZ, [UR6+0x14], R7 ;  /* 0x00001407ffff798c */ /* 0x0003e8000b000006 */
[----:B------:R1:W-:Y:S04]  /*3170*/  ATOMS.OR RZ, [UR6+0x18], R6 ;  /* 0x00001806ffff798c */ /* 0x0003e8000b000006 */
[----:B------:R1:W-:Y:S02]  /*3180*/  ATOMS.XOR RZ, [UR6+0x10], R4 ;  /* 0x00001004ffff798c */ /* 0x0003e4000b800006 */
.L_x_59:
[----:B------:R-:W-:Y:S05]  /*3190*/  BSYNC B0 ;  /* 0x0000000000007941 */ /* 0x000fea0003800000 */
.L_x_58:
[----:B------:R-:W-:Y:S05]  /*31a0*/  BRA.U UP0, `(.L_x_64) ;  /* 0x00000001006c7547 */ /* 0x000fea000b800000 */
[----:B------:R-:W-:-:S03]  /*31b0*/  UMOV UR7, 0xffffffff ;  /* 0xffffffff00077882 */ /* 0x000fc60000000000 */
[----:B------:R-:W-:Y:S05]  /*31c0*/  BRA.DIV UR7, `(.L_x_65) ;  /* 0x0000008e079c7947 */ /* 0x000fea000b800000 */
[----:B------:R-:W-:-:S13]  /*31d0*/  ELECT P6, URZ, PT ;  /* 0x0000000000ff782f */ /* 0x000fda00038c0000 */
.L_x_205:
[----:B------:R-:W-:Y:S05]  /*31e0*/  @!P6 BRA `(.L_x_64) ;  /* 0x00000000005ce947 */ /* 0x000fea0003800000 */
[----:B-1----:R-:W1:Y:S02]  /*31f0*/  LDS R3, [UR6+0x10] ;  /* 0x00001006ff037984 */ /* 0x002e640008000800 */
[----:B-1----:R-:W-:-:S04]  /*3200*/  SHF.L.U32 R3, R3, 0x1f, RZ ;  /* 0x0000001f03037819 */ /* 0x002fc800000006ff */
[----:B------:R-:W1:Y:S02]  /*3210*/  SYNCS.PHASECHK.TRANS64.TRYWAIT P0, [UR6+0x8], R3 ;  /* 0x00000803ff0075a7 */ /* 0x000e640008001106 */
[----:B-1----:R-:W-:Y:S05]  /*3220*/  @P0 BRA `(.L_x_66) ;  /* 0x0000000000080947 */ /* 0x002fea0003800000 */
[----:B------:R-:W1:Y:S02]  /*3230*/  SYNCS.PHASECHK.TRANS64.TRYWAIT P0, [UR6+0x8], R3 ;  /* 0x00000803ff0075a7 */ /* 0x000e640008001106 */
[----:B-1----:R-:W-:Y:S05]  /*3240*/  @!P0 BRA `(.L_x_67) ;  /* 0x0000008c009c8947 */ /* 0x002fea0003800000 */
.L_x_66:
[----:B------:R-:W2:Y:S01]  /*3250*/  LDS R5, [UR37+0x150] ;  /* 0x00015025ff057984 */ /* 0x000ea20008000800 */
[----:B-1----:R-:W-:Y:S02]  /*3260*/  HFMA2 R2, -RZ, RZ, 0, 5.9604644775390625e-08 ;  /* 0x00000001ff027431 */ /* 0x002fe400000001ff */
[----:B------:R-:W-:Y:S01]  /*3270*/  IMAD.MOV.U32 R3, RZ, RZ, 0xffff ;  /* 0x0000ffffff037424 */ /* 0x000fe200078e00ff */
[----:B------:R-:W-:Y:S01]  /*3280*/  UPRMT UR7, UR4, 0x654, UR8 ;  /* 0x0000065404077896 */ /* 0x000fe20008000008 */
[----:B--2---:R-:W-:-:S03]  /*3290*/  IMAD.SHL.U32 R4, R5, 0x20, RZ ;  /* 0x0000002005047824 */ /* 0x004fc600078e00ff */
[-C--:B------:R-:W-:Y:S02]  /*32a0*/  SHF.L.U32 R3, R3, R5.reuse, RZ ;  /* 0x0000000503037219 */ /* 0x080fe400000006ff */
[----:B------:R-:W-:Y:S01]  /*32b0*/  SHF.L.U32 R5, R2, R5, RZ ;  /* 0x0000000502057219 */ /* 0x000fe200000006ff */
[----:B------:R2:W-:Y:S04]  /*32c0*/  STS [UR37+0x150], R4 ;  /* 0x00015004ff007988 */ /* 0x0005e80008000825 */
[----:B------:R2:W-:Y:S04]  /*32d0*/  ATOMS.OR RZ, [UR6+0x14], R3 ;  /* 0x00001403ffff798c */ /* 0x0005e8000b000006 */
[----:B------:R2:W-:Y:S01]  /*32e0*/  ATOMS.OR RZ, [UR6+0x18], R5 ;  /* 0x00001805ffff798c */ /* 0x0005e2000b000006 */
[----:B------:R-:W-:Y:S03]  /*32f0*/  SYNCS.ARRIVE.TRANS64.RED.A1T0 RZ, [UR7], RZ ;  /* 0x000000ffffff79a7 */ /* 0x000fe60008100407 */
[----:B------:R2:W-:Y:S01]  /*3300*/  ATOMS.XOR RZ, [UR6+0x10], R2 ;  /* 0x00001002ffff798c */ /* 0x0005e2000b800006 */
[----:B------:R-:W-:Y:S05]  /*3310*/  BRA `(.L_x_64) ;  /* 0x0000000000107947 */ /* 0x000fea0003800000 */
.L_x_57:
[----:B------:R-:W-:-:S05]  /*3320*/  MOV R2, 0xffffffff ;  /* 0xffffffff00027802 */ /* 0x000fca0000000f00 */
[----:B------:R1:W-:Y:S02]  /*3330*/  STS [UR37+0x150], R2 ;  /* 0x00015002ff007988 */ /* 0x0003e40008000825 */
[----:B-1----:R-:W-:Y:S02]  /*3340*/  MOV R2, 0x3360 ;  /* 0x0000336000027802 */ /* 0x002fe40000000f00 */
[----:B-----5:R-:W-:Y:S05]  /*3350*/  CALL.REL.NOINC `($__internal_1_$__cuda_sm10x_tcgen05_guardrail_trap_phase_invalid_during_alloc) ;  /* 0x0000009800207944 */ /* 0x020fea0003c00000 */
.L_x_64:
[----:B------:R-:W-:Y:S05]  /*3360*/  WARPSYNC.ALL ;  /* 0x0000000000007948 */ /* 0x000fea0003800000 */
[----:B------:R-:W3:Y:S01]  /*3370*/  S2UR UR7, SR_CgaCtaId ;  /* 0x00000000000779c3 */ /* 0x000ee20000008800 */
[----:B------:R-:W-:Y:S01]  /*3380*/  UMOV UR6, 0x400 ;  /* 0x0000040000067882 */ /* 0x000fe20000000000 */
[----:B------:R-:W-:-:S06]  /*3390*/  NOP ;  /* 0x0000000000007918 */ /* 0x000fcc0000000000 */
[----:B------:R-:W-:Y:S06]  /*33a0*/  BAR.ARV 0x6, 0xa0 ;  /* 0x0182800000007b1d */ /* 0x000fec0000002000 */
[----:B------:R-:W4:Y:S01]  /*33b0*/  LDCU UR8, c[0x0][0x38c] ;  /* 0x00007180ff0877ac */ /* 0x000f220008000800 */
[----:B------:R-:W-:Y:S01]  /*33c0*/  LOP3.LUT R0, R0, 0xffff, RZ, 0xc0, !PT ;  /* 0x0000ffff00007812 */ /* 0x000fe200078ec0ff */
[----:B-1----:R-:W-:Y:S01]  /*33d0*/  IMAD.MOV.U32 R9, RZ, RZ, 0x1 ;  /* 0x00000001ff097424 */ /* 0x002fe200078e00ff */
[----:B------:R-:W-:Y:S01]  /*33e0*/  LOP3.LUT R8, R8, 0xffff, RZ, 0xc0, !PT ;  /* 0x0000ffff08087812 */ /* 0x000fe200078ec0ff */
[----:B------:R-:W-:Y:S01]  /*33f0*/  UMOV UR19, URZ ;  /* 0x000000ff00137c82 */ /* 0x000fe20008000000 */
[----:B------:R-:W-:Y:S01]  /*3400*/  R2UR UR11, R0 ;  /* 0x00000000000b72ca */ /* 0x000fe200000e0000 */
[----:B------:R-:W-:Y:S01]  /*3410*/  UMOV UR18, URZ ;  /* 0x000000ff00127c82 */ /* 0x000fe20008000000 */
[----:B------:R-:W-:Y:S01]  /*3420*/  R2UR UR12, R8 ;  /* 0x00000000080c72ca */ /* 0x000fe200000e0000 */
[----:B------:R-:W-:Y:S01]  /*3430*/  IMAD.MOV.U32 R8, RZ, RZ, RZ ;  /* 0x000000ffff087224 */ /* 0x000fe200078e00ff */
[----:B------:R-:W-:Y:S01]  /*3440*/  UMOV UR17, URZ ;  /* 0x000000ff00117c82 */ /* 0x000fe20008000000 */
[----:B---3--:R-:W-:-:S02]  /*3450*/  ULEA UR7, UR7, UR6, 0x18 ;  /* 0x0000000607077291 */ /* 0x008fc4000f8ec0ff */
[----:B------:R-:W-:Y:S02]  /*3460*/  UISETP.NE.AND UP2, UPT, UR5, URZ, UPT ;  /* 0x000000ff0500728c */ /* 0x000fe4000bf45270 */
[----:B------:R-:W-:Y:S02]  /*3470*/  UIADD3 UR13, UPT, UPT, UR7, 0x8400, URZ ;  /* 0x00008400070d7890 */ /* 0x000fe4000fffe0ff */
[----:B------:R-:W-:Y:S02]  /*3480*/  UIADD3 UR14, UPT, UPT, UR7, 0x12400, URZ ;  /* 0x00012400070e7890 */ /* 0x000fe4000fffe0ff */
[----:B----4-:R-:W-:Y:S01]  /*3490*/  UIADD3 UR8, UPT, UPT, UR8, 0x1f, URZ ;  /* 0x0000001f08087890 */ /* 0x010fe2000fffe0ff */
[----:B--2---:R-:W1:Y:S01]  /*34a0*/  LDS R2, [UR7+0x150] ;  /* 0x00015007ff027984 */ /* 0x004e620008000800 */
[----:B------:R-:W-:Y:S02]  /*34b0*/  USHF.R.U32.HI UR13, URZ, 0x4, UR13 ;  /* 0x00000004ff0d7899 */ /* 0x000fe4000801160d */
[----:B------:R-:W-:-:S02]  /*34c0*/  USHF.R.S32.HI UR6, URZ, 0x1f, UR8 ;  /* 0x0000001fff067899 */ /* 0x000fc40008011408 */
[----:B------:R-:W-:Y:S02]  /*34d0*/  USHF.R.U32.HI UR14, URZ, 0x4, UR14 ;  /* 0x00000004ff0e7899 */ /* 0x000fe4000801160e */
[----:B------:R-:W-:Y:S02]  /*34e0*/  ULEA.HI UR6, UR6, UR8, URZ, 0x5 ;  /* 0x0000000806067291 */ /* 0x000fe4000f8f28ff */
[----:B------:R-:W-:Y:S02]  /*34f0*/  ULOP3.LUT UR13, UR13, 0x3fff, URZ, 0xc0, !UPT ;  /* 0x00003fff0d0d7892 */ /* 0x000fe4000f8ec0ff */
[----:B------:R-:W-:Y:S02]  /*3500*/  USHF.R.S32.HI UR6, URZ, 0x5, UR6 ;  /* 0x00000005ff067899 */ /* 0x000fe40008011406 */
[----:B------:R-:W-:Y:S02]  /*3510*/  ULOP3.LUT UR14, UR14, 0x3fff, URZ, 0xc0, !UPT ;  /* 0x00003fff0e0e7892 */ /* 0x000fe4000f8ec0ff */
[----:B------:R-:W-:Y:S01]  /*3520*/  UISETP.LT.AND UP0, UPT, UR6, 0x1, UPT ;  /* 0x000000010600788c */ /* 0x000fe2000bf01270 */
[----:B------:R-:W-:Y:S01]  /*3530*/  UMOV UR28, 0x0 ;  /* 0x00000000001c7882 */ /* 0x000fe20000000000 */
[----:B------:R-:W-:Y:S01]  /*3540*/  UMOV UR29, 0x8400910 ;  /* 0x08400910001d7882 */ /* 0x000fe20000000000 */
[----:B------:R-:W-:-:S02]  /*3550*/  ULOP3.LUT UR13, UR13, 0x10000, URZ, 0xfc, !UPT ;  /* 0x000100000d0d7892 */ /* 0x000fc4000f8efcff */
[----:B------:R-:W-:Y:S02]  /*3560*/  ULOP3.LUT UR14, UR14, 0x10000, URZ, 0xfc, !UPT ;  /* 0x000100000e0e7892 */ /* 0x000fe4000f8efcff */
[----:B------:R-:W-:Y:S01]  /*3570*/  USEL UR20, UR6, 0x1, !UP0 ;  /* 0x0000000106147887 */ /* 0x000fe2000c000000 */
[----:B------:R-:W-:Y:S01]  /*3580*/  UMOV UR26, 0x0 ;  /* 0x00000000001a7882 */ /* 0x000fe20000000000 */
[----:B------:R-:W-:Y:S01]  /*3590*/  UMOV UR27, 0x8400910 ;  /* 0x08400910001b7882 */ /* 0x000fe20000000000 */
[----:B------:R-:W-:Y:S01]  /*35a0*/  UMOV UR24, 0x0 ;  /* 0x0000000000187882 */ /* 0x000fe20000000000 */
[----:B------:R-:W-:Y:S01]  /*35b0*/  UMOV UR25, 0x8400910 ;  /* 0x0840091000197882 */ /* 0x000fe20000000000 */
[----:B------:R-:W-:Y:S01]  /*35c0*/  UMOV UR22, 0x0 ;  /* 0x0000000000167882 */ /* 0x000fe20000000000 */
[----:B------:R-:W-:Y:S01]  /*35d0*/  UMOV UR23, 0x8400910 ;  /* 0x0840091000177882 */ /* 0x000fe20000000000 */
[----:B-1----:R-:W-:Y:S02]  /*35e0*/  R2UR UR21, R2 ;  /* 0x00000000021572ca */ /* 0x002fe400000e0000 */
[----:B------:R-:W-:-:S13]  /*35f0*/  CS2R R2, SRZ ;  /* 0x0000000000027805 */ /* 0x000fda000001ff00 */
.L_x_75:
[C---:B------:R-:W-:Y:S02]  /*3600*/  LEA R0, R8.reuse, UR7, 0x3 ;  /* 0x0000000708007c11 */ /* 0x040fe4000f8e18ff */
[----:B------:R-:W-:Y:S02]  /*3610*/  SHF.L.U32 R5, R3, 0x1f, RZ ;  /* 0x0000001f03057819 */ /* 0x000fe400000006ff */
[----:B------:R-:W-:Y:S02]  /*3620*/  LEA R4, R8, UR7, 0x4 ;  /* 0x0000000708047c11 */ /* 0x000fe4000f8e20ff */
[----:B------:R-:W1:Y:S02]  /*3630*/  SYNCS.PHASECHK.TRANS64.TRYWAIT P0, [R0+URZ+0xa0], R5 ;  /* 0x0000a005000075a7 */ /* 0x000e6400080011ff */
[----:B-1-34-:R-:W-:Y:S05]  /*3640*/  @!P0 BRA `(.L_x_68) ;  /* 0x0000008800b48947 */ /* 0x01afea0003800000 */
.L_x_206:
[----:B-1----:R-:W1:Y:S01]  /*3650*/  LDS.128 R4, [R4+0x130] ;  /* 0x0001300004047984 */ /* 0x002e620000000c00 */
[----:B------:R-:W-:Y:S02]  /*3660*/  VIADD R0, R0, 0xb0 ;  /* 0x000000b000007836 */ /* 0x000fe40000000000 */
[----:B------:R-:W-:Y:S01]  /*3670*/  VIADD R8, R8, 0x1 ;  /* 0x0000000108087836 */ /* 0x000fe20000000000 */
[----:B------:R-:W-:Y:S01]  /*3680*/  @!PT LDS RZ, [RZ] ;  /* 0x00000000fffff984 */ /* 0x000fe20000000800 */
[----:B------:R-:W-:Y:S01]  /*3690*/  @!PT LDS RZ, [RZ] ;  /* 0x00000000fffff984 */ /* 0x000fe20000000800 */
[----:B------:R-:W-:Y:S01]  /*36a0*/  @!PT LDS RZ, [RZ] ;  /* 0x00000000fffff984 */ /* 0x000fe20000000800 */
[----:B------:R-:W-:Y:S01]  /*36b0*/  @!PT LDS RZ, [RZ] ;  /* 0x00000000fffff984 */ /* 0x000fe20000000800 */
[----:B------:R2:W-:Y:S06]  /*36c0*/  MEMBAR.ALL.CTA ;  /* 0x0000000000007992 */ /* 0x0005ec0000008000 */
[----:B--2---:R-:W2:Y:S01]  /*36d0*/  FENCE.VIEW.ASYNC.S ;  /* 0x00000000000073c6 */ /* 0x004ea20000000000 */
[----:B------:R-:W-:-:S04]  /*36e0*/  PRMT R0, RZ, 0x654, R0 ;  /* 0x00000654ff007816 */ /* 0x000fc80000000000 */
[----:B--2---:R2:W-:Y:S01]  /*36f0*/  SYNCS.ARRIVE.TRANS64.RED.A1T0 RZ, [R0+URZ], RZ ;  /* 0x000000ff00ff79a7 */ /* 0x0045e200081004ff */
[----:B-1----:R-:W-:Y:S01]  /*3700*/  LOP3.LUT P1, RZ, R6, 0x1, RZ, 0xc0, !PT ;  /* 0x0000000106ff7812 */ /* 0x002fe2000782c0ff */
[----:B--2---:R-:W-:-:S12]  /*3710*/  BRA.U UP2, `(.L_x_69) ;  /* 0x0000000502087547 */ /* 0x004fd8000b800000 */
[----:B------:R-:W1:Y:S01]  /*3720*/  LDCU UR8, c[0x0][0x38c] ;  /* 0x00007180ff0877ac */ /* 0x000e620008000800 */
[----:B------:R-:W-:Y:S02]  /*3730*/  PLOP3.LUT P2, PT, PT, PT, PT, 0x80, 0x8 ;  /* 0x000000000008781c */ /* 0x000fe40003f4f070 */
[----:B------:R-:W-:Y:S01]  /*3740*/  SHF.L.U32 R5, R9, 0x1f, RZ ;  /* 0x0000001f09057819 */ /* 0x000fe200000006ff */
[----:B------:R-:W-:Y:S02]  /*3750*/  ULEA UR9, UR19, UR7, 0x3 ;  /* 0x0000000713097291 */ /* 0x000fe4000f8e18ff */
[----:B------:R-:W-:Y:S02]  /*3760*/  ULEA UR10, UR19, UR21, 0x7 ;  /* 0x00000015130a7291 */ /* 0x000fe4000f8e38ff */
[----:B-1----:R-:W-:-:S06]  /*3770*/  UISETP.GE.AND UP0, UPT, UR8, 0x1, UPT ;  /* 0x000000010800788c */ /* 0x002fcc000bf06270 */
[----:B------:R-:W-:-:S05]  /*3780*/  PLOP3.LUT P0, PT, PT, PT, UP0, 0x80, 0x8 ;  /* 0x000000000008781c */ /* 0x000fca0003f0f008 */
[----:B------:R-:W-:-:S08]  /*3790*/  @UP0 ULEA UR8, UR18, UR7, 0x3 ;  /* 0x0000000712080291 */ /* 0x000fd0000f8e18ff */
[----:B------:R-:W-:-:S04]  /*37a0*/  @P0 SHF.L.U32 R0, R2, 0x1f, RZ ;  /* 0x0000001f02000819 */ /* 0x000fc800000006ff */
[----:B------:R1:W2:Y:S01]  /*37b0*/  @P0 SYNCS.PHASECHK.TRANS64.TRYWAIT P2, [UR8], R0 ;  /* 0x00000000ff0005a7 */ /* 0x0002a20008041108 */
[----:B------:R-:W3:Y:S02]  /*37c0*/  SYNCS.PHASECHK.TRANS64.TRYWAIT P0, [UR9+0xe0], R5 ;  /* 0x0000e005ff0075a7 */ /* 0x000ee40008001109 */
[----:B-123--:R-:W-:Y:S05]  /*37d0*/  @!P0 BRA `(.L_x_70) ;  /* 0x0000008800648947 */ /* 0x00efea0003800000 */
.L_x_208:
[----:B------:R-:W-:Y:S01]  /*37e0*/  UMOV UR16, UR17 ;  /* 0x0000001100107c82 */ /* 0x000fe20008000000 */
[----:B------:R-:W-:Y:S05]  /*37f0*/  BRA.U !UP0, `(.L_x_71) ;  /* 0x0000000108c07547 */ /* 0x000fea000b800000 */
[----:B------:R-:W-:Y:S02]  /*3800*/  UIADD3 UR16, UPT, UPT, UR20, UR17, URZ ;  /* 0x0000001114107290 */ /* 0x000fe4000fffe0ff */
[----:B------:R-:W-:Y:S01]  /*3810*/  UPLOP3.LUT UP3, UPT, UPT, UPT, UPT, 0x40, 0x4 ;  /* 0x000000000004789c */ /* 0x000fe20003f6e870 */
[----:B------:R-:W-:Y:S01]  /*3820*/  UMOV UR15, UR6 ;  /* 0x00000006000f7c82 */ /* 0x000fe20008000000 */
[----:B------:R-:W-:-:S09]  /*3830*/  UMOV UR46, UR18 ;  /* 0x00000012002e7c82 */ /* 0x000fd20008000000 */
.L_x_74:
[----:B--2---:R-:W-:Y:S01]  /*3840*/  ULEA UR8, UR46, UR7, 0x3 ;  /* 0x000000072e087291 */ /* 0x004fe2000f8e18ff */
[----:B---3--:R-:W-:Y:S11]  /*3850*/  @P2 BRA `(.L_x_72) ;  /* 0x00000000000c2947 */ /* 0x008ff60003800000 */
[----:B-1----:R-:W-:Y:S04]  /*3860*/  SHF.L.U32 R5, R2, 0x1f, RZ ;  /* 0x0000001f02057819 */ /* 0x002fe800000006ff */
[----:B------:R-:W1:Y:S02]  /*3870*/  SYNCS.PHASECHK.TRANS64.TRYWAIT P0, [UR8], R5 ;  /* 0x00000005ff0075a7 */ /* 0x000e640008001108 */
[----:B-1----:R-:W-:Y:S05]  /*3880*/  @!P0 BRA `(.L_x_73) ;  /* 0x0000008800508947 */ /* 0x002fea0003800000 */
.L_x_72:
[----:B------:R-:W-:Y:S01]  /*3890*/  UISETP.NE.AND UP0, UPT, UR15, 0x1, UPT ;  /* 0x000000010f00788c */ /* 0x000fe2000bf05270 */
[----:B------:R-:W-:Y:S01]  /*38a0*/  PLOP3.LUT P2, PT, PT, PT, PT, 0x80, 0x8 ;  /* 0x000000000008781c */ /* 0x000fe20003f4f070 */
[----:B------:R-:W-:Y:S02]  /*38b0*/  UIADD3 UR18, UPT, UPT, UR46, 0x1, URZ ;  /* 0x000000012e127890 */ /* 0x000fe4000fffe0ff */
[----:B------:R-:W-:Y:S02]  /*38c0*/  ULEA UR32, UR46, UR14, 0xa ;  /* 0x0000000e2e207291 */ /* 0x000fe4000f8e50ff */
[----:B------:R-:W-:Y:S01]  /*38d0*/  UISETP.NE.AND UP1, UPT, UR18, 0x5, UPT ;  /* 0x000000051200788c */ /* 0x000fe2000bf25270 */
[----:B------:R-:W-:Y:S01]  /*38e0*/  PLOP3.LUT P0, PT, PT, PT, UP0, 0x80, 0x8 ;  /* 0x000000000008781c */ /* 0x000fe20003f0f008 */
[----:B------:R-:W-:Y:S02]  /*38f0*/  UIADD3 UR44, UPT, UPT, UR32, 0x2, URZ ;  /* 0x00000002202c7890 */ /* 0x000fe4000fffe0ff */
[----:B------:R-:W-:Y:S02]  /*3900*/  USEL UR31, URZ, 0x1, UP1 ;  /* 0x00000001ff1f7887 */ /* 0x000fe40008800000 */
[----:B------:R-:W-:Y:S02]  /*3910*/  USEL UR18, UR18, URZ, UP1 ;  /* 0x000000ff12127287 */ /* 0x000fe40008800000 */
[----:B------:R-:W-:Y:S02]  /*3920*/  UIADD3 UR40, UPT, UPT, UR32, 0x4, URZ ;  /* 0x0000000420287890 */ /* 0x000fe4000fffe0ff */
[----:B------:R-:W-:Y:S01]  /*3930*/  @UP0 ULEA UR30, UR18, UR7, 0x3 ;  /* 0x00000007121e0291 */ /* 0x000fe2000f8e18ff */
[----:B------:R-:W-:Y:S01]  /*3940*/  LOP3.LUT R2, R2, UR31, RZ, 0x3c, !PT ;  /* 0x0000001f02027c12 */ /* 0x000fe2000f8e3cff */
[----:B------:R-:W-:Y:S02]  /*3950*/  UIADD3 UR36, UPT, UPT, UR32, 0x6, URZ ;  /* 0x0000000620247890 */ /* 0x000fe4000fffe0ff */
[----:B------:R-:W-:Y:S01]  /*3960*/  UIADD3 UR8, UPT, UPT, UR8, 0x28, URZ ;  /* 0x0000002808087890 */ /* 0x000fe2000fffe0ff */
[----:B-1----:R-:W-:Y:S01]  /*3970*/  @P0 SHF.L.U32 R0, R2, 0x1f, RZ ;  /* 0x0000001f02000819 */ /* 0x002fe200000006ff */
[----:B------:R-:W-:Y:S02]  /*3980*/  UIADD3 UR17, UPT, UPT, UR17, 0x1, URZ ;  /* 0x0000000111117890 */ /* 0x000fe4000fffe0ff */
[----:B------:R-:W-:Y:S01]  /*3990*/  UIADD3 UR15, UPT, UPT, UR15, -0x1, URZ ;  /* 0xffffffff0f0f7890 */ /* 0x000fe2000fffe0ff */
[----:B------:R2:W3:Y:S01]  /*39a0*/  @P0 SYNCS.PHASECHK.TRANS64.TRYWAIT P2, [UR30], R0 ;  /* 0x00000000ff0005a7 */ /* 0x0004e2000804111e */
[----:B------:R-:W-:Y:S02]  /*39b0*/  ULEA UR30, UR46, UR13, 0x9 ;  /* 0x0000000d2e1e7291 */ /* 0x000fe4000f8e48ff */
[----:B------:R-:W-:Y:S02]  /*39c0*/  UISETP.NE.AND UP0, UPT, UR17, UR16, UPT ;  /* 0x000000101100728c */ /* 0x000fe4000bf05270 */
[----:B------:R-:W-:Y:S02]  /*39d0*/  UIADD3 UR42, UPT, UPT, UR30, 0x2, URZ ;  /* 0x000000021e2a7890 */ /* 0x000fe4000fffe0ff */
[----:B------:R-:W-:Y:S02]  /*39e0*/  UIADD3 UR38, UPT, UPT, UR30, 0x4, URZ ;  /* 0x000000041e267890 */ /* 0x000fe4000fffe0ff */
[----:B------:R-:W-:Y:S01]  /*39f0*/  UIADD3 UR34, UPT, UPT, UR30, 0x6, URZ ;  /* 0x000000061e227890 */ /* 0x000fe2000fffe0ff */
[----:B------:R-:W-:Y:S01]  /*3a00*/  UMOV UR33, 0x40004040 ;  /* 0x4000404000217882 */ /* 0x000fe20000000000 */
[----:B------:R-:W-:Y:S01]  /*3a10*/  UMOV UR31, 0x40004040 ;  /* 0x40004040001f7882 */ /* 0x000fe20000000000 */
[----:B------:R-:W-:Y:S01]  /*3a20*/  UMOV UR45, 0x40004040 ;  /* 0x40004040002d7882 */ /* 0x000fe20000000000 */
[----:B------:R2:W-:Y:S01]  /*3a30*/  UTCHMMA.2CTA gdesc[UR30], gdesc[UR32], tmem[UR10], tmem[UR28], idesc[UR29], UP3 ;  /* 0x00ff1c201e0075ea */ /* 0x0005e20009a0000a */
[----:B------:R-:W-:Y:S01]  /*3a40*/  UPLOP3.LUT UP3, UPT, UPT, UPT, UPT, 0x80, 0x8 ;  /* 0x000000000008789c */ /* 0x000fe20003f6f070 */
[----:B------:R-:W-:Y:S01]  /*3a50*/  UMOV UR43, 0x40004040 ;  /* 0x40004040002b7882 */ /* 0x000fe20000000000 */
[----:B------:R-:W-:Y:S01]  /*3a60*/  UMOV UR41, 0x40004040 ;  /* 0x4000404000297882 */ /* 0x000fe20000000000 */
[----:B------:R2:W-:Y:S01]  /*3a70*/  UTCHMMA.2CTA gdesc[UR42], gdesc[UR44], tmem[UR10], tmem[UR26], idesc[UR27], UPT ;  /* 0x00ff1a2c2a0075ea */ /* 0x0005e2000ba0000a */
[----:B------:R-:W-:Y:S01]  /*3a80*/  UMOV UR39, 0x40004040 ;  /* 0x4000404000277882 */ /* 0x000fe20000000000 */
[----:B------:R-:W-:Y:S01]  /*3a90*/  UMOV UR37, 0x40004040 ;  /* 0x4000404000257882 */ /* 0x000fe20000000000 */
[----:B------:R-:W-:Y:S01]  /*3aa0*/  UMOV UR35, 0x40004040 ;  /* 0x4000404000237882 */ /* 0x000fe20000000000 */
[----:B------:R2:W-:Y:S01]  /*3ab0*/  UTCHMMA.2CTA gdesc[UR38], gdesc[UR40], tmem[UR10], tmem[UR24], idesc[UR25], UPT ;  /* 0x00ff1828260075ea */ /* 0x0005e2000ba0000a */
[----:B------:R2:W-:Y:S01]  /*3ac0*/  UTCHMMA.2CTA gdesc[UR34], gdesc[UR36], tmem[UR10], tmem[UR22], idesc[UR23], UPT ;  /* 0x00ff1624220075ea */ /* 0x0005e2000ba0000a */
[----:B------:R2:W-:Y:S01]  /*3ad0*/  UTCBAR.2CTA.MULTICAST [UR8], URZ, UR12 ;  /* 0x000000ff080073e9 */ /* 0x0005e2000820080c */
[----:B------:R-:W-:Y:S01]  /*3ae0*/  UMOV UR46, UR18 ;  /* 0x00000012002e7c82 */ /* 0x000fe20008000000 */
[----:B------:R-:W-:Y:S05]  /*3af0*/  BRA.U UP0, `(.L_x_74) ;  /* 0xfffffffd00507547 */ /* 0x000fea000b83ffff */
.L_x_71:
[----:B------:R-:W-:Y:S01]  /*3b00*/  UIADD3 UR9, UPT, UPT, UR9, 0xc0, URZ ;  /* 0x000000c009097890 */ /* 0x000fe2000fffe0ff */
[----:B------:R-:W-:-:S08]  /*3b10*/  UMOV UR17, UR16 ;  /* 0x0000001000117c82 */ /* 0x000fd00008000000 */
[----:B------:R4:W-:Y:S01]  /*3b20*/  UTCBAR.2CTA.MULTICAST [UR9], URZ, UR11 ;  /* 0x000000ff090073e9 */ /* 0x0009e2000820080b */
[----:B------:R-:W-:Y:S02]  /*3b30*/  NOP ;  /* 0x0000000000007918 */ /* 0x000fe40000000000 */
.L_x_69:
[----:B------:R-:W-:Y:S01]  /*3b40*/  UIADD3 UR19, UPT, UPT, UR19, 0x1, URZ ;  /* 0x0000000113137890 */ /* 0x000fe2000fffe0ff */
[----:B------:R-:W-:-:S03]  /*3b50*/  ISETP.NE.AND P0, PT, R8, 0x2, PT ;  /* 0x000000020800780c */ /* 0x000fc60003f05270 */
[----:B------:R-:W-:Y:S01]  /*3b60*/  UISETP.NE.AND UP0, UPT, UR19, 0x4, UPT ;  /* 0x000000041300788c */ /* 0x000fe2000bf05270 */
[----:B-12---:R-:W-:Y:S02]  /*3b70*/  SEL R0, RZ, 0x1, P0 ;  /* 0x00000001ff007807 */ /* 0x006fe40000000000 */
[----:B------:R-:W-:Y:S01]  /*3b80*/  SEL R8, R8, RZ, P0 ;  /* 0x000000ff08087207 */ /* 0x000fe20000000000 */
[----:B------:R-:W-:Y:S01]  /*3b90*/  USEL UR8, URZ, 0x1, UP0 ;  /* 0x00000001ff087887 */ /* 0x000fe20008000000 */
[----:B------:R-:W-:Y:S01]  /*3ba0*/  LOP3.LUT R3, R3, R0, RZ, 0x3c, !PT ;  /* 0x0000000003037212 */ /* 0x000fe200078e3cff */
[----:B------:R-:W-:-:S04]  /*3bb0*/  USEL UR19, UR19, URZ, UP0 ;  /* 0x000000ff13137287 */ /* 0x000fc80008000000 */
[----:B------:R-:W-:Y:S01]  /*3bc0*/  LOP3.LUT R9, R9, UR8, RZ, 0x3c, !PT ;  /* 0x0000000809097c12 */ /* 0x000fe2000f8e3cff */
[----:B------:R-:W-:Y:S07]  /*3bd0*/  @P1 BRA `(.L_x_75) ;  /* 0xfffffff800881947 */ /* 0x000fee000383ffff */
[----:B------:R-:W1:Y:S01]  /*3be0*/  S2UR UR6, SR_CgaCtaId ;  /* 0x00000000000679c3 */ /* 0x000e620000008800 */
[----:B------:R-:W-:Y:S01]  /*3bf0*/  ELECT P0, URZ, PT ;  /* 0x0000000000ff782f */ /* 0x000fe20003800000 */
[----:B------:R-:W-:Y:S01]  /*3c00*/  HFMA2 R0, -RZ, RZ, 0, 5.9604644775390625e-08 ;  /* 0x00000001ff007431 */ /* 0x000fe200000001ff */
[----:B------:R-:W-:-:S05]  /*3c10*/  UMOV UR8, 0x40 ;  /* 0x0000004000087882 */ /* 0x000fca0000000000 */
[----:B------:R-:W-:Y:S01]  /*3c20*/  UVIRTCOUNT.DEALLOC.SMPOOL 0x80 ;  /* 0x000000800000784c */ /* 0x000fe20000000000 */
[----:B------:R-:W-:Y:S02]  /*3c30*/  UISETP.NE.AND UP0, UPT, UR5, URZ, UPT ;  /* 0x000000ff0500728c */ /* 0x000fe4000bf05270 */
[----:B-1----:R-:W-:-:S09]  /*3c40*/  ULEA UR6, UR6, UR8, 0x18 ;  /* 0x0000000806067291 */ /* 0x002fd2000f8ec0ff */
[----:B------:R1:W-:Y:S01]  /*3c50*/  @P0 STS.U8 [UR6+0x1c], R0 ;  /* 0x00001c00ff000988 */ /* 0x0003e20008000006 */
[----:B------:R-:W-:Y:S05]  /*3c60*/  BRA.U UP0, `(.L_x_76) ;  /* 0x0000000100a07547 */ /* 0x000fea000b800000 */
[----:B------:R-:W-:Y:S01]  /*3c70*/  UIADD3 UR5, UPT, UPT, UR7, 0xe0, URZ ;  /* 0x000000e007057890 */ /* 0x000fe2000fffe0ff */
[----:B------:R-:W-:-:S03]  /*3c80*/  SHF.L.U32 R3, R9, 0x1f, RZ ;  /* 0x0000001f09037819 */ /* 0x000fc600000006ff */
[----:B------:R-:W-:-:S09]  /*3c90*/  ULEA UR8, UR19, UR5, 0x3 ;  /* 0x0000000513087291 */ /* 0x000fd2000f8e18ff */
[----:B------:R-:W2:Y:S02]  /*3ca0*/  SYNCS.PHASECHK.TRANS64.TRYWAIT P0, [UR8], R3 ;  /* 0x00000003ff0075a7 */ /* 0x000ea40008001108 */
[----:B--2---:R-:W-:Y:S05]  /*3cb0*/  @!P0 BRA `(.L_x_77) ;  /* 0x00000084005c8947 */ /* 0x004fea0003800000 */
.L_x_211:
[----:B----4-:R-:W-:-:S04]  /*3cc0*/  UIADD3 UR9, UPT, UPT, UR19, 0x1, URZ ;  /* 0x0000000113097890 */ /* 0x010fc8000fffe0ff */
        /* <DEDUP_REMOVED lines=8> */
.L_x_213:
        /* <DEDUP_REMOVED lines=9> */
.L_x_215:
[----:B------:R-:W-:-:S04]  /*3de0*/  UIADD3 UR9, UPT, UPT, UR9, 0x1, URZ ;  /* 0x0000000109097890 */ /* 0x000fc8000fffe0ff */
[----:B------:R-:W-:-:S04]  /*3df0*/  UISETP.NE.AND UP1, UPT, UR9, 0x4, UPT ;  /* 0x000000040900788c */ /* 0x000fc8000bf25270 */
[----:B------:R-:W-:Y:S02]  /*3e00*/  USEL UR8, URZ, 0x1, UP1 ;  /* 0x00000001ff087887 */ /* 0x000fe40008800000 */
[----:B------:R-:W-:-:S04]  /*3e10*/  USEL UR9, UR9, URZ, UP1 ;  /* 0x000000ff09097287 */ /* 0x000fc80008800000 */
[----:B------:R-:W-:Y:S01]  /*3e20*/  ULEA UR9, UR9, UR5, 0x3 ;  /* 0x0000000509097291 */ /* 0x000fe2000f8e18ff */
[----:B-1----:R-:W-:-:S04]  /*3e30*/  LOP3.LUT R3, R2, UR8, RZ, 0x3c, !PT ;  /* 0x0000000802037c12 */ /* 0x002fc8000f8e3cff */
[----:B------:R-:W-:Y:S01]  /*3e40*/  SHF.L.U32 R3, R3, 0x1f, RZ ;  /* 0x0000001f03037819 */ /* 0x000fe200000006ff */
[----:B------:R-:W-:-:S04]  /*3e50*/  IMAD.U32 R0, RZ, RZ, UR9 ;  /* 0x00000009ff007e24 */ /* 0x000fc8000f8e00ff */
[----:B------:R1:W2:Y:S03]  /*3e60*/  SYNCS.PHASECHK.TRANS64.TRYWAIT P0, [R0+URZ], R3 ;  /* 0x00000003000075a7 */ /* 0x0002a600080011ff */
[----:B--2---:R-:W-:Y:S05]  /*3e70*/  @!P0 NANOSLEEP.SYNCS 0x989680 ;  /* 0x009896800000895d */ /* 0x004fea0003900000 */
[----:B------:R-:W2:Y:S02]  /*3e80*/  @!P0 SYNCS.PHASECHK.TRANS64 P0, [R0+URZ], R3 ;  /* 0x00000003000085a7 */ /* 0x000ea400080010ff */
[----:B--2---:R-:W-:Y:S05]  /*3e90*/  @P0 BRA `(.L_x_80) ;  /* 0x0000000000200947 */ /* 0x004fea0003800000 */
.L_x_81:
[----:B--2---:R2:W4:Y:S02]  /*3ea0*/  SYNCS.PHASECHK.TRANS64.TRYWAIT P0, [R0+URZ], R3 ;  /* 0x00000003000075a7 */ /* 0x00452400080011ff */
[----:B----4-:R-:W-:Y:S05]  /*3eb0*/  @!P0 NANOSLEEP.SYNCS 0x989680 ;  /* 0x009896800000895d */ /* 0x010fea0003900000 */
[----:B------:R-:W4:Y:S02]  /*3ec0*/  @!P0 SYNCS.PHASECHK.TRANS64 P0, [R0+URZ], R3 ;  /* 0x00000003000085a7 */ /* 0x000f2400080010ff */
[----:B----4-:R-:W-:Y:S05]  /*3ed0*/  @!P0 BRA `(.L_x_81) ;  /* 0xfffffffc00f08947 */ /* 0x010fea000383ffff */
[----:B------:R-:W-:Y:S05]  /*3ee0*/  BRA `(.L_x_80) ;  /* 0x00000000000c7947 */ /* 0x000fea0003800000 */
.L_x_76:
[----:B------:R-:W-:-:S04]  /*3ef0*/  UIADD3 UR5, UPT, UPT, UR7, 0x120, URZ ;  /* 0x0000012007057890 */ /* 0x000fc8000fffe0ff */
[----:B------:R-:W-:-:S09]  /*3f00*/  UPRMT UR5, UR4, 0x654, UR5 ;  /* 0x0000065404057896 */ /* 0x000fd20008000005 */
[----:B------:R-:W-:Y:S03]  /*3f10*/  SYNCS.ARRIVE.TRANS64.RED.A1T0 RZ, [UR5], RZ ;  /* 0x000000ffffff79a7 */ /* 0x000fe60008100405 */
.L_x_80:
[----:B-12---:R-:W-:Y:S01]  /*3f20*/  SHF.L.U32 R3, RZ, 0x1f, RZ ;  /* 0x0000001fff037819 */ /* 0x006fe200000006ff */
[----:B------:R-:W-:Y:S01]  /*3f30*/  UIADD3 UR5, UPT, UPT, UR7, 0x120, URZ ;  /* 0x0000012007057890 */ /* 0x000fe2000fffe0ff */
[----:B------:R-:W-:Y:S02]  /*3f40*/  PLOP3.LUT P0, PT, PT, PT, UP0, 0x80, 0x8 ;  /* 0x000000000008781c */ /* 0x000fe40003f0f008 */
[----:B------:R-:W1:Y:S02]  /*3f50*/  SYNCS.PHASECHK.TRANS64.TRYWAIT P1, [UR7+0x120], R3 ;  /* 0x00012003ff0075a7 */ /* 0x000e640008021107 */
[----:B-1----:R-:W-:Y:S09]  /*3f60*/  @!P1 BRA `(.L_x_82) ;  /* 0x0000008000f89947 */ /* 0x002ff20003800000 */
.L_x_217:
[----:B------:R-:W-:Y:S01]  /*3f70*/  @!UP0 UPRMT UR5, UR4, 0x654, UR5 ;  /* 0x0000065404058896 */ /* 0x000fe20008000005 */
[----:B------:R-:W-:Y:S02]  /*3f80*/  UMOV UR8, 0xffff ;  /* 0x0000ffff00087882 */ /* 0x000fe40000000000 */
[----:B------:R-:W-:-:S06]  /*3f90*/  UMOV UR4, 0x1 ;  /* 0x0000000100047882 */ /* 0x000fcc0000000000 */
[----:B------:R-:W-:Y:S01]  /*3fa0*/  @!P0 SYNCS.ARRIVE.TRANS64.RED.A1T0 RZ, [UR5], RZ ;  /* 0x000000ffffff89a7 */ /* 0x000fe20008100405 */
[----:B------:R-:W-:Y:S01]  /*3fb0*/  NOP ;  /* 0x0000000000007918 */ /* 0x000fe20000000000 */
[----:B-1----:R-:W1:Y:S01]  /*3fc0*/  LDS R0, [UR6+0x14] ;  /* 0x00001406ff007984 */ /* 0x002e620008000800 */
[----:B------:R-:W-:-:S04]  /*3fd0*/  ULOP3.LUT UR5, UR21, 0xffff, URZ, 0xc0, !UPT ;  /* 0x0000ffff15057892 */ /* 0x000fc8000f8ec0ff */
[----:B------:R-:W-:-:S04]  /*3fe0*/  USHF.R.U32.HI UR5, URZ, 0x5, UR5 ;  /* 0x00000005ff057899 */ /* 0x000fc80008011605 */
[----:B------:R-:W-:Y:S02]  /*3ff0*/  USHF.L.U32 UR8, UR8, UR5, URZ ;  /* 0x0000000508087299 */ /* 0x000fe400080006ff */
[----:B------:R-:W-:-:S04]  /*4000*/  USHF.L.U32 UR4, UR4, UR5, URZ ;  /* 0x0000000504047299 */ /* 0x000fc800080006ff */
[----:B-1----:R-:W-:-:S04]  /*4010*/  LOP3.LUT R0, R0, UR8, RZ, 0xc0, !PT ;  /* 0x0000000800007c12 */ /* 0x002fc8000f8ec0ff */
[----:B------:R-:W-:-:S13]  /*4020*/  ISETP.NE.AND P0, PT, R0, UR8, PT ;  /* 0x0000000800007c0c */ /* 0x000fda000bf05270 */
[----:B------:R-:W-:Y:S05]  /*4030*/  @P0 BRA `(.L_x_83) ;  /* 0x0000000000580947 */ /* 0x000fea0003800000 */
[----:B------:R-:W1:Y:S02]  /*4040*/  LDS R0, [UR6+0x18] ;  /* 0x00001806ff007984 */ /* 0x000e640008000800 */
[----:B-1----:R-:W-:-:S04]  /*4050*/  LOP3.LUT R0, R0, UR4, RZ, 0xc0, !PT ;  /* 0x0000000400007c12 */ /* 0x002fc8000f8ec0ff */
[----:B------:R-:W-:-:S13]  /*4060*/  ISETP.NE.AND P0, PT, R0, UR4, PT ;  /* 0x0000000400007c0c */ /* 0x000fda000bf05270 */
[----:B------:R-:W-:Y:S05]  /*4070*/  @P0 BRA `(.L_x_84) ;  /* 0x00000000003c0947 */ /* 0x000fea0003800000 */
[----:B------:R-:W1:Y:S01]  /*4080*/  S2R R2, SR_LANEID ;  /* 0x0000000000027919 */ /* 0x000e620000000000 */
[----:B------:R-:W-:Y:S01]  /*4090*/  ULOP3.LUT UR8, URZ, UR8, URZ, 0x33, !UPT ;  /* 0x00000008ff087292 */ /* 0x000fe2000f8e33ff */
[----:B------:R-:W-:Y:S01]  /*40a0*/  LOP3.LUT R4, RZ, UR4, RZ, 0x33, !PT ;  /* 0x00000004ff047c12 */ /* 0x000fe2000f8e33ff */
[----:B------:R-:W-:Y:S02]  /*40b0*/  VOTEU.ANY UR7, UPT, PT ;  /* 0x0000000000077886 */ /* 0x000fe400038e0100 */
[----:B------:R-:W-:Y:S01]  /*40c0*/  UFLO.U32 UR7, UR7 ;  /* 0x00000007000772bd */ /* 0x000fe200080e0000 */
[----:B------:R-:W2:Y:S01]  /*40d0*/  REDUX UR4, R4 ;  /* 0x00000000040473c4 */ /* 0x000ea20000000000 */
[----:B------:R-:W-:-:S06]  /*40e0*/  IMAD.U32 R0, RZ, RZ, UR8 ;  /* 0x00000008ff007e24 */ /* 0x000fcc000f8e00ff */
[----:B------:R1:W-:Y:S01]  /*40f0*/  UTCATOMSWS.AND URZ, UR8 ;  /* 0x0000000800ff79e3 */ /* 0x0003e20008000000 */
[----:B------:R-:W3:Y:S01]  /*4100*/  REDUX UR5, R0 ;  /* 0x00000000000573c4 */ /* 0x000ee20000000000 */
[----:B-1----:R-:W-:Y:S01]  /*4110*/  ISETP.EQ.U32.AND P0, PT, R2, UR7, PT ;  /* 0x0000000702007c0c */ /* 0x002fe2000bf02070 */
[----:B--2---:R-:W-:Y:S01]  /*4120*/  IMAD.U32 R2, RZ, RZ, UR4 ;  /* 0x00000004ff027e24 */ /* 0x004fe2000f8e00ff */
[----:B---3--:R-:W-:-:S11]  /*4130*/  MOV R3, UR5 ;  /* 0x0000000500037c02 */ /* 0x008fd60008000f00 */
[----:B------:R1:W-:Y:S04]  /*4140*/  @P0 ATOMS.AND RZ, [UR6+0x14], R3 ;  /* 0x00001403ffff098c */ /* 0x0003e8000a800006 */
[----:B------:R1:W-:Y:S01]  /*4150*/  @P0 ATOMS.AND RZ, [UR6+0x18], R2 ;  /* 0x00001802ffff098c */ /* 0x0003e2000a800006 */
[----:B------:R-:W-:Y:S05]  /*4160*/  BRA `(.L_x_85) ;  /* 0x0000000000147947 */ /* 0x000fea0003800000 */
.L_x_84:
[----:B------:R-:W-:Y:S02]  /*4170*/  MOV R2, 0x4190 ;  /* 0x0000419000027802 */ /* 0x000fe40000000f00 */
[----:B---345:R-:W-:Y:S05]  /*4180*/  CALL.REL.NOINC `($__internal_0_$__cuda_sm10x_tcgen05_guardrail_trap_col_being_dealloced_not_returned_by_alloc) ;  /* 0x0000008800887944 */ /* 0x038fea0003c00000 */
[----:B------:R-:W-:Y:S05]  /*4190*/  BRA `(.L_x_85) ;  /* 0x0000000000087947 */ /* 0x000fea0003800000 */
.L_x_83:
[----:B------:R-:W-:Y:S02]  /*41a0*/  MOV R2, 0x41c0 ;  /* 0x000041c000027802 */ /* 0x000fe40000000f00 */
[----:B---345:R-:W-:Y:S05]  /*41b0*/  CALL.REL.NOINC `($__internal_2_$__cuda_sm10x_tcgen05_guardrail_trap_unallocated_columns_being_dealloced) ;  /* 0x0000008800947944 */ /* 0x038fea0003c00000 */
.L_x_85:
[----:B------:R-:W-:Y:S01]  /*41c0*/  NOP ;  /* 0x0000000000007918 */ /* 0x000fe20000000000 */
[----:B----4-:R-:W-:Y:S05]  /*41d0*/  EXIT ;  /* 0x000000000000794d */ /* 0x010fea0003800000 */
.L_x_56:
[----:B------:R-:W-:-:S09]  /*41e0*/  UISETP.NE.OR UP5, UPT, UR10, 0x3, !UP5 ;  /* 0x000000030a00788c */ /* 0x000fd2000efa5670 */
[----:B------:R-:W-:Y:S05]  /*41f0*/  BRA.U UP5, `(.L_x_86) ;  /* 0x0000001905587547 */ /* 0x000fea000b800000 */
[----:B------:R-:W1:Y:S01]  /*4200*/  LDC R0, c[0x0][0xb30] ;  /* 0x0002cc00ff007b82 */ /* 0x000e620000000800 */
[----:B------:R-:W2:Y:S01]  /*4210*/  LDCU.64 UR8, c[0x0][0x888] ;  /* 0x00011100ff0877ac */ /* 0x000ea20008000a00 */
[----:B------:R-:W-:Y:S02]  /*4220*/  HFMA2 R25, -RZ, RZ, 0, 0 ;  /* 0x00000000ff197431 */ /* 0x000fe400000001ff */
[----:B------:R-:W-:Y:S01]  /*4230*/  IMAD.MOV.U32 R27, RZ, RZ, RZ ;  /* 0x000000ffff1b7224 */ /* 0x000fe200078e00ff */
[----:B------:R-:W3:Y:S01]  /*4240*/  LDCU.64 UR4, c[0x0][0x890] ;  /* 0x00011200ff0477ac */ /* 0x000ee20008000a00 */
[----:B------:R-:W-:Y:S02]  /*4250*/  IMAD.MOV.U32 R23, RZ, RZ, 0x2000 ;  /* 0x00002000ff177424 */ /* 0x000fe400078e00ff */
[----:B------:R-:W4:Y:S01]  /*4260*/  LDC R19, c[0x0][0x370] ;  /* 0x0000dc00ff137b82 */ /* 0x000f220000000800 */
[----:B------:R-:W-:Y:S01]  /*4270*/  UMOV UR6, 0x400 ;  /* 0x0000040000067882 */ /* 0x000fe20000000000 */
[----:B------:R-:W-:-:S02]  /*4280*/  UPLOP3.LUT UP1, UPT, UPT, UPT, UPT, 0x40, 0x4 ;  /* 0x000000000004789c */ /* 0x000fc40003f2e870 */
[----:B------:R-:W-:-:S04]  /*4290*/  ULEA UR6, UR37, UR6, 0x18 ;  /* 0x0000000625067291 */ /* 0x000fc8000f8ec0ff */
[----:B------:R-:W4:Y:S01]  /*42a0*/  LDC R2, c[0x0][0xb0c] ;  /* 0x0002c300ff027b82 */ /* 0x000f220000000800 */
[----:B------:R-:W-:Y:S02]  /*42b0*/  UIADD3 UR49, UPT, UPT, UR6, 0x50, URZ ;  /* 0x0000005006317890 */ /* 0x000fe4000fffe0ff */
[----:B--2---:R-:W-:Y:S02]  /*42c0*/  UISETP.NE.U32.AND UP3, UPT, UR8, URZ, UPT ;  /* 0x000000ff0800728c */ /* 0x004fe4000bf65070 */
[----:B------:R-:W-:Y:S02]  /*42d0*/  UIADD3 UR41, UPT, UPT, UR6, 0x58, URZ ;  /* 0x0000005806297890 */ /* 0x000fe4000fffe0ff */
[----:B---3--:R-:W-:Y:S01]  /*42e0*/  UISETP.NE.U32.AND UP4, UPT, UR4, URZ, UPT ;  /* 0x000000ff0400728c */ /* 0x008fe2000bf85070 */
[----:B------:R-:W2:Y:S01]  /*42f0*/  LDC R18, c[0x0][0xb20] ;  /* 0x0002c800ff127b82 */ /* 0x000ea20000000800 */
[----:B-1----:R-:W-:Y:S01]  /*4300*/  ISETP.NE.AND P1, PT, R0, 0x1, PT ;  /* 0x000000010000780c */ /* 0x002fe20003f25270 */
[----:B------:R-:W-:-:S02]  /*4310*/  UISETP.NE.AND.EX UP3, UPT, UR9, URZ, UPT, UP3 ;  /* 0x000000ff0900728c */ /* 0x000fc4000bf65330 */
[----:B------:R-:W-:Y:S02]  /*4320*/  UIADD3 UR33, UPT, UPT, UR6, 0x60, URZ ;  /* 0x0000006006217890 */ /* 0x000fe4000fffe0ff */
[----:B------:R-:W-:Y:S02]  /*4330*/  UIADD3 UR25, UPT, UPT, UR6, 0x68, URZ ;  /* 0x0000006806197890 */ /* 0x000fe4000fffe0ff */
[----:B-----5:R-:W1:Y:S01]  /*4340*/  LDC.64 R32, c[0x0][0x348] ;  /* 0x0000d200ff207b82 */ /* 0x020e620000000a00 */
[----:B------:R-:W-:-:S07]  /*4350*/  UISETP.NE.AND.EX UP4, UPT, UR5, URZ, UPT, UP4 ;  /* 0x000000ff0500728c */ /* 0x000fce000bf85340 */
[----:B------:R-:W3:Y:S08]  /*4360*/  LDC.64 R16, c[0x0][0xb10] ;  /* 0x0002c400ff107b82 */ /* 0x000ef00000000a00 */
[----:B------:R-:W1:Y:S08]  /*4370*/  LDC.64 R6, c[0x0][0xb18] ;  /* 0x0002c600ff067b82 */ /* 0x000e700000000a00 */
[----:B------:R-:W1:Y:S08]  /*4380*/  LDC.64 R4, c[0x0][0xb28] ;  /* 0x0002ca00ff047b82 */ /* 0x000e700000000a00 */
[----:B--2-4-:R-:W1:Y:S02]  /*4390*/  LDC R22, c[0x0][0x374] ;  /* 0x0000dd00ff167b82 */ /* 0x014e640000000800 */
.L_x_101:
[----:B------:R-:W-:Y:S02]  /*43a0*/  LEA R0, R27, UR6, 0x3 ;  /* 0x000000061b007c11 */ /* 0x000fe4000f8e18ff */
[----:B------:R-:W-:Y:S02]  /*43b0*/  SHF.L.U32 R3, R25, 0x1f, RZ ;  /* 0x0000001f19037819 */ /* 0x000fe400000006ff */
[----:B------:R-:W-:Y:S02]  /*43c0*/  LEA R28, R27, UR6, 0x4 ;  /* 0x000000061b1c7c11 */ /* 0x000fe4000f8e20ff */
[----:B--2---:R-:W2:Y:S02]  /*43d0*/  SYNCS.PHASECHK.TRANS64.TRYWAIT P0, [R0+URZ+0xa0], R3 ;  /* 0x0000a003000075a7 */ /* 0x004ea400080011ff */
[----:B--2---:R-:W-:Y:S05]  /*43e0*/  @!P0 BRA `(.L_x_87) ;  /* 0x0000007c00f08947 */ /* 0x004fea0003800000 */
.L_x_218:
[----:B------:R-:W-:Y:S01]  /*43f0*/  ISETP.GE.AND P0, PT, R26, 0x1, PT ;  /* 0x000000011a00780c */ /* 0x000fe20003f06270 */
[----:B------:R-:W4:Y:S01]  /*4400*/  LDS.128 R28, [R28+0x130] ;  /* 0x000130001c1c7984 */ /* 0x000f220000000c00 */
[----:B--2---:R-:W-:Y:S01]  /*4410*/  VIADD R0, R0, 0xb0 ;  /* 0x000000b000007836 */ /* 0x004fe20000000000 */
[----:B------:R-:W-:Y:S01]  /*4420*/  @!PT LDS RZ, [RZ] ;  /* 0x00000000fffff984 */ /* 0x000fe20000000800 */
[----:B------:R-:W-:Y:S01]  /*4430*/  @!PT LDS RZ, [RZ] ;  /* 0x00000000fffff984 */ /* 0x000fe20000000800 */
[----:B------:R-:W-:Y:S01]  /*4440*/  @!PT LDS RZ, [RZ] ;  /* 0x00000000fffff984 */ /* 0x000fe20000000800 */
[----:B------:R-:W-:Y:S01]  /*4450*/  @!PT LDS RZ, [RZ] ;  /* 0x00000000fffff984 */ /* 0x000fe20000000800 */
[----:B------:R2:W-:Y:S06]  /*4460*/  MEMBAR.ALL.CTA ;  /* 0x0000000000007992 */ /* 0x0005ec0000008000 */
[----:B--2---:R-:W2:Y:S01]  /*4470*/  FENCE.VIEW.ASYNC.S ;  /* 0x00000000000073c6 */ /* 0x004ea20000000000 */
[----:B------:R-:W-:Y:S04]  /*4480*/  PRMT R0, RZ, 0x654, R0 ;  /* 0x00000654ff007816 */ /* 0x000fe80000000000 */
[----:B--2---:R2:W-:Y:S01]  /*4490*/  SYNCS.ARRIVE.TRANS64.RED.A1T0 RZ, [R0+URZ], RZ ;  /* 0x000000ff00ff79a7 */ /* 0x0045e200081004ff */
[----:B----4-:R-:W-:Y:S11]  /*44a0*/  LOP3.LUT P3, RZ, R30, 0x1, RZ, 0xc0, !PT ;  /* 0x000000011eff7812 */ /* 0x010ff6000786c0ff */
[----:B------:R-:W-:Y:S02]  /*44b0*/  @!UPT UIADD3 URZ, UPT, UPT, URZ, URZ, URZ ;  /* 0x000000fffffff290 */ /* 0x000fe4000fffe0ff */
[----:B------:R-:W-:Y:S02]  /*44c0*/  @P3 MOV R13, R28 ;  /* 0x0000001c000d3202 */ /* 0x000fe40000000f00 */
[----:B------:R-:W-:Y:S01]  /*44d0*/  @P3 LOP3.LUT R8, R29, 0xffff, RZ, 0xc0, !PT ;  /* 0x0000ffff1d083812 */ /* 0x000fe200078ec0ff */
[----:B--2---:R-:W-:Y:S06]  /*44e0*/  @!P0 BRA `(.L_x_88) ;  /* 0x0000000000a48947 */ /* 0x004fec0003800000 */
[----:B-1----:R-:W-:Y:S01]  /*44f0*/  IMAD.HI.U32 R37, R22, R7, RZ ;  /* 0x0000000716257227 */ /* 0x002fe200078e00ff */
[----:B------:R-:W-:Y:S02]  /*4500*/  ISETP.NE.AND P0, PT, R6, 0x1, PT ;  /* 0x000000010600780c */ /* 0x000fe40003f05270 */
[----:B------:R-:W-:Y:S01]  /*4510*/  ISETP.NE.AND P2, PT, R26, 0x1, PT ;  /* 0x000000011a00780c */ /* 0x000fe20003f45270 */
[----:B---3--:R-:W-:Y:S01]  /*4520*/  IMAD.HI.U32 R34, R19, R16, RZ ;  /* 0x0000001013227227 */ /* 0x008fe200078e00ff */
[----:B------:R-:W-:Y:S02]  /*4530*/  SHF.R.U32.HI R37, RZ, R18, R37 ;  /* 0x00000012ff257219 */ /* 0x000fe40000011625 */
[----:B------:R-:W-:Y:S01]  /*4540*/  ISETP.NE.AND P4, PT, R2, 0x1, PT ;  /* 0x000000010200780c */ /* 0x000fe20003f85270 */
[----:B------:R-:W-:Y:S01]  /*4550*/  IMAD.HI.U32 R36, R13, R16, RZ ;  /* 0x000000100d247227 */ /* 0x000fe200078e00ff */
[----:B------:R-:W-:Y:S02]  /*4560*/  SHF.R.U32.HI R34, RZ, R17, R34 ;  /* 0x00000011ff227219 */ /* 0x000fe40000011622 */
[----:B------:R-:W-:Y:S01]  /*4570*/  SEL R3, R22, R37, !P0 ;  /* 0x0000002516037207 */ /* 0x000fe20004000000 */
[C---:B------:R-:W-:Y:S01]  /*4580*/  IMAD.HI.U32 R37, R8.reuse, R7, RZ ;  /* 0x0000000708257227 */ /* 0x040fe200078e00ff */
[----:B------:R-:W-:Y:S02]  /*4590*/  SEL R11, R19, R34, !P4 ;  /* 0x00000022130b7207 */ /* 0x000fe40006000000 */
[----:B------:R-:W-:Y:S01]  /*45a0*/  SHF.R.U32.HI R36, RZ, R17, R36 ;  /* 0x00000011ff247219 */ /* 0x000fe20000011624 */
[----:B------:R-:W-:Y:S01]  /*45b0*/  IMAD.HI.U32 R38, R3, R4, RZ ;  /* 0x0000000403267227 */ /* 0x000fe200078e00ff */
[----:B------:R-:W-:Y:S03]  /*45c0*/  SHF.R.U32.HI R37, RZ, R18, R37 ;  /* 0x00000012ff257219 */ /* 0x000fe60000011625 */
[----:B------:R-:W-:Y:S01]  /*45d0*/  IMAD.HI.U32 R34, R11, R4, RZ ;  /* 0x000000040b227227 */ /* 0x000fe200078e00ff */
[----:B------:R-:W-:Y:S02]  /*45e0*/  @P2 SHF.R.U32.HI R3, RZ, R5, R38 ;  /* 0x00000005ff032219 */ /* 0x000fe40000011626 */
[----:B------:R-:W-:Y:S02]  /*45f0*/  SEL R9, R8, R37, !P0 ;  /* 0x0000002508097207 */ /* 0x000fe40004000000 */
[----:B------:R-:W-:Y:S01]  /*4600*/  @P2 SHF.R.U32.HI R11, RZ, R5, R34 ;  /* 0x00000005ff0b2219 */ /* 0x000fe20000011622 */
[C---:B------:R-:W-:Y:S01]  /*4610*/  IMAD R10, R26.reuse, R3, RZ ;  /* 0x000000031a0a7224 */ /* 0x040fe200078e02ff */
[----:B------:R-:W-:Y:S01]  /*4620*/  SEL R3, R13, R36, !P4 ;  /* 0x000000240d037207 */ /* 0x000fe20006000000 */
[C---:B------:R-:W-:Y:S03]  /*4630*/  IMAD.HI.U32 R14, R9.reuse, R4, RZ ;  /* 0x00000004090e7227 */ /* 0x040fe600078e00ff */
[----:B------:R-:W-:Y:S01]  /*4640*/  ISETP.GE.AND P0, PT, R9, R10, PT ;  /* 0x0000000a0900720c */ /* 0x000fe20003f06270 */
[C---:B------:R-:W-:Y:S01]  /*4650*/  IMAD R12, R26.reuse, R11, RZ ;  /* 0x0000000b1a0c7224 */ /* 0x040fe200078e02ff */
[-C--:B------:R-:W-:Y:S04]  /*4660*/  SHF.R.U32.HI R14, RZ, R5.reuse, R14 ;  /* 0x00000005ff0e7219 */ /* 0x080fe8000001160e */
[----:B------:R-:W-:Y:S02]  /*4670*/  ISETP.GE.OR P0, PT, R3, R12, P0 ;  /* 0x0000000c0300720c */ /* 0x000fe40000706670 */
[----:B------:R-:W-:Y:S05]  /*4680*/  SEL R15, R9, R14, !P2 ;  /* 0x0000000e090f7207 */ /* 0x000fea0005000000 */
[----:B------:R-:W-:Y:S04]  /*4690*/  IMAD.MOV R14, RZ, RZ, -R15 ;  /* 0x000000ffff0e7224 */ /* 0x000fe800078e0a0f */
[----:B------:R-:W-:Y:S02]  /*46a0*/  IMAD R14, R26, R14, R9 ;  /* 0x0000000e1a0e7224 */ /* 0x000fe400078e0209 */
[C---:B------:R-:W-:Y:S05]  /*46b0*/  @!P0 IMAD.HI.U32 R10, R3.reuse, R4, RZ ;  /* 0x00000004030a8227 */ /* 0x040fea00078e00ff */
[----:B------:R-:W-:Y:S04]  /*46c0*/  @!P0 SHF.R.U32.HI R10, RZ, R5, R10 ;  /* 0x00000005ff0a8219 */ /* 0x000fe8000001160a */
[----:B------:R-:W-:Y:S01]  /*46d0*/  @!P0 SEL R0, R3, R10, !P2 ;  /* 0x0000000a03008207 */ /* 0x000fe20005000000 */
[----:B------:R-:W-:Y:S03]  /*46e0*/  IMAD.MOV R10, RZ, RZ, -R3 ;  /* 0x000000ffff0a7224 */ /* 0x000fe600078e0a03 */
[----:B------:R-:W-:Y:S01]  /*46f0*/  @!P0 IADD3 R15, PT, PT, R15, -R0, RZ ;  /* 0x800000000f0f8210 */ /* 0x000fe20007ffe0ff */
[----:B------:R-:W-:Y:S01]  /*4700*/  @!P0 IMAD R0, R11, R14, R0 ;  /* 0x0000000e0b008224 */ /* 0x000fe200078e0200 */
[----:B------:R-:W-:Y:S01]  /*4710*/  IADD3 R11, PT, PT, -R9, RZ, RZ ;  /* 0x000000ff090b7210 */ /* 0x000fe20007ffe1ff */
[----:B------:R-:W-:Y:S02]  /*4720*/  IMAD R13, R2, R10, R13 ;  /* 0x0000000a020d7224 */ /* 0x000fe400078e020d */
[----:B------:R-:W-:Y:S02]  /*4730*/  @!P0 IMAD R9, R15, R26, R3 ;  /* 0x0000001a0f098224 */ /* 0x000fe400078e0203 */
[----:B------:R-:W-:Y:S02]  /*4740*/  @!P0 IMAD.MOV.U32 R3, RZ, RZ, R0 ;  /* 0x000000ffff038224 */ /* 0x000fe400078e0000 */
[----:B------:R-:W-:Y:S02]  /*4750*/  IMAD R8, R6, R11, R8 ;  /* 0x0000000b06087224 */ /* 0x000fe400078e0208 */
[----:B------:R-:W-:Y:S02]  /*4760*/  IMAD R13, R3, R2, R13 ;  /* 0x00000002030d7224 */ /* 0x000fe400078e020d */
[----:B------:R-:W-:Y:S02]  /*4770*/  IMAD R8, R9, R6, R8 ;  /* 0x0000000609087224 */ /* 0x000fe400078e0208 */
.L_x_88:
[----:B------:R-:W-:Y:S05]  /*4780*/  BRA.U UP1, `(.L_x_89) ;  /* 0x0000000101107547 */ /* 0x000fea000b800000 */
[----:B------:R-:W-:Y:S04]  /*4790*/  MOV R0, UR7 ;  /* 0x0000000700007c02 */ /* 0x000fe80008000f00 */
[----:B------:R-:W-:Y:S04]  /*47a0*/  SHF.L.U32 R3, R0, 0x1f, RZ ;  /* 0x0000001f00037819 */ /* 0x000fe800000006ff */
[----:B------:R-:W2:Y:S02]  /*47b0*/  SYNCS.PHASECHK.TRANS64.TRYWAIT P0, [UR6+0x98], R3 ;  /* 0x00009803ff0075a7 */ /* 0x000ea40008001106 */
[----:B--2---:R-:W-:Y:S05]  /*47c0*/  @!P0 BRA `(.L_x_90) ;  /* 0x0000007c000c8947 */ /* 0x004fea0003800000 */
.L_x_89:
[----:B------:R-:W-:Y:S01]  /*47d0*/  R2UR UR50, R20 ;  /* 0x00000000143272ca */ /* 0x000fe200000e0000 */
[----:B------:R-:W-:Y:S01]  /*47e0*/  IMAD.MOV.U32 R12, RZ, RZ, 0x1 ;  /* 0x00000001ff0c7424 */ /* 0x000fe200078e00ff */
[----:B------:R-:W-:Y:S02]  /*47f0*/  R2UR UR51, R21 ;  /* 0x00000000153372ca */ /* 0x000fe400000e0000 */
[----:B------:R-:W-:Y:S02]  /*4800*/  ISETP.NE.U32.AND P2, PT, RZ, UR4, PT ;  /* 0x00000004ff007c0c */ /* 0x000fe4000bf45070 */
[----:B------:R-:W-:Y:S02]  /*4810*/  SHF.L.U32 R12, R12, 0x1f, RZ ;  /* 0x0000001f0c0c7819 */ /* 0x000fe400000006ff */
[----:B------:R-:W-:Y:S05]  /*4820*/  ISETP.NE.AND.EX P2, PT, RZ, UR5, PT, P2 ;  /* 0x00000005ff007c0c */ /* 0x000fea000bf45320 */
[----:B------:R-:W-:Y:S02]  /*4830*/  USHF.L.U32 UR50, UR50, 0x8, URZ ;  /* 0x0000000832327899 */ /* 0x000fe400080006ff */
[----:B------:R-:W-:Y:S01]  /*4840*/  USHF.L.U32 UR51, UR51, 0x6, URZ ;  /* 0x0000000633337899 */ /* 0x000fe200080006ff */
[----:B------:R-:W-:Y:S11]  /*4850*/  BRA.U !UP4, `(.L_x_91) ;  /* 0x000000010c347547 */ /* 0x000ff6000b800000 */
[----:B------:R-:W-:Y:S01]  /*4860*/  UPLOP3.LUT UP0, UPT, UPT, UPT, UP3, 0x80, 0x8 ;  /* 0x000000000008789c */ /* 0x000fe20003f0f030 */
[----:B--2---:R-:W-:Y:S02]  /*4870*/  HFMA2 R0, -RZ, RZ, 0, 5.9604644775390625e-08 ;  /* 0x00000001ff007431 */ /* 0x004fe400000001ff */
[----:B------:R-:W-:Y:S03]  /*4880*/  IMAD.MOV.U32 R67, RZ, RZ, 0x1 ;  /* 0x00000001ff437424 */ /* 0x000fe600078e00ff */
[----:B------:R-:W-:Y:S05]  /*4890*/  PLOP3.LUT P0, PT, PT, PT, UP0, 0x80, 0x8 ;  /* 0x000000000008781c */ /* 0x000fea0003f0f008 */
[----:B------:R-:W2:Y:S01]  /*48a0*/  @UP0 LDCU.64 UR10, c[0x0][0x888] ;  /* 0x00011100ff0a07ac */ /* 0x000ea20008000a00 */
[----:B------:R-:W-:Y:S07]  /*48b0*/  @UP0 UIMAD UR8, UR36, UR4, URZ ;  /* 0x00000004240802a4 */ /* 0x000fee000f8e02ff */
[----:B------:R-:W-:Y:S01]  /*48c0*/  @!P0 PRMT R67, R0, 0x7610, R67 ;  /* 0x0000761000438816 */ /* 0x000fe20000000043 */
[----:B--2---:R-:W-:Y:S03]  /*48d0*/  @UP0 UIMAD.WIDE UR10, UR8, 0x4, UR10 ;  /* 0x00000004080a08a5 */ /* 0x004fe6000f8e020a */
[----:B------:R-:W2:Y:S03]  /*48e0*/  @!UP0 LDCU UR8, c[0x0][0x880] ;  /* 0x00011000ff0887ac */ /* 0x000ea60008000800 */
[----:B------:R-:W-:Y:S01]  /*48f0*/  IMAD.U32 R10, RZ, RZ, UR10 ;  /* 0x0000000aff0a7e24 */ /* 0x000fe2000f8e00ff */
[----:B------:R-:W-:Y:S05]  /*4900*/  MOV R11, UR11 ;  /* 0x0000000b000b7c02 */ /* 0x000fea0008000f00 */
[----:B------:R4:W5:Y:S02]  /*4910*/  @P0 LDG.E R35, desc[UR38][R10.64] ;  /* 0x000000260a230981 */ /* 0x000964000c1e1900 */
[----:B--2-4-:R-:W-:Y:S07]  /*4920*/  @!P0 IMAD.U32 R35, RZ, RZ, UR8 ;  /* 0x00000008ff238e24 */ /* 0x014fee000f8e00ff */
.L_x_91:
[----:B-----5:R-:W-:Y:S01]  /*4930*/  @!P2 FSETP.EQ.AND P0, PT, R35, RZ, PT ;  /* 0x000000ff2300a20b */ /* 0x020fe20003f02000 */
[----:B------:R-:W-:Y:S01]  /*4940*/  @!UPT UIADD3 URZ, UPT, UPT, URZ, URZ, URZ ;  /* 0x000000fffffff290 */ /* 0x000fe2000fffe0ff */
[----:B------:R-:W-:Y:S11]  /*4950*/  @!P2 BRA `(.L_x_92) ;  /* 0x000000000014a947 */ /* 0x000ff60003800000 */
[----:B------:R-:W-:Y:S02]  /*4960*/  LOP3.LUT P2, RZ, R67, 0xff, RZ, 0xc0, !PT ;  /* 0x000000ff43ff7812 */ /* 0x000fe4000784c0ff */
[----:B------:R-:W-:Y:S04]  /*4970*/  PLOP3.LUT P0, PT, PT, PT, UP0, 0x80, 0x8 ;  /* 0x000000000008781c */ /* 0x000fe80003f0f008 */
[----:B------:R-:W-:Y:S07]  /*4980*/  PLOP3.LUT P0, PT, P0, PT, PT, 0x8, 0x80 ;  /* 0x000000000080781c */ /* 0x000fee000070e170 */
[----:B------:R-:W-:Y:S11]  /*4990*/  @P2 FSETP.EQ.AND P0, PT, R35, RZ, PT ;  /* 0x000000ff2300220b */ /* 0x000ff60003f02000 */
[----:B------:R-:W-:Y:S02]  /*49a0*/  @!UPT UIADD3 URZ, UPT, UPT, URZ, URZ, URZ ;  /* 0x000000fffffff290 */ /* 0x000fe4000fffe0ff */
.L_x_92:
[----:B------:R-:W4:Y:S01]  /*49b0*/  SYNCS.PHASECHK.TRANS64.TRYWAIT P2, [UR6+0x70], R12 ;  /* 0x0000700cff0075a7 */ /* 0x000f220008041106 */
[----:B------:R-:W-:Y:S04]  /*49c0*/  ELECT P4, URZ, PT ;  /* 0x0000000000ff782f */ /* 0x000fe80003880000 */
[----:B------:R-:W-:Y:S11]  /*49d0*/  PLOP3.LUT P4, PT, P0, P4, PT, 0xf2, 0x2f ;  /* 0x00000000002f781c */ /* 0x000ff60000789e72 */
[----:B------:R-:W-:Y:S02]  /*49e0*/  @!UPT UIADD3 URZ, UPT, UPT, URZ, URZ, URZ ;  /* 0x000000fffffff290 */ /* 0x000fe4000fffe0ff */
[----:B-1----:R-:W-:Y:S05]  /*49f0*/  @!P4 IADD3 R9, P0, PT, R32, 0x580, RZ ;  /* 0x000005802009c810 */ /* 0x002fea0007f1e0ff */
[----:B--2---:R-:W-:Y:S01]  /*4a00*/  @!P4 IMAD.X R0, RZ, RZ, R33, P0 ;  /* 0x000000ffff00c224 */ /* 0x004fe200000e0621 */
[----:B----4-:R-:W-:Y:S07]  /*4a10*/  @!P2 BRA `(.L_x_93) ;  /* 0x000000780090a947 */ /* 0x010fee0003800000 */
.L_x_221:
[----:B------:R-:W-:Y:S01]  /*4a20*/  @!P4 R2UR UR9, R9 ;  /* 0x000000000909c2ca */ /* 0x000fe200000e0000 */
[----:B------:R-:W-:Y:S01]  /*4a30*/  VOTEU.ALL UP1, P4 ;  /* 0x0000000000ff7886 */ /* 0x000fe20002020000 */
[----:B------:R-:W-:Y:S01]  /*4a40*/  @!P4 R2UR UR8, R0 ;  /* 0x000000000008c2ca */ /* 0x000fe200000e0000 */
[----:B------:R-:W-:Y:S01]  /*4a50*/  VOTEU.ALL UP2, P4 ;  /* 0x0000000000ff7886 */ /* 0x000fe20002040000 */
[----:B------:R-:W-:Y:S01]  /*4a60*/  UMOV UR14, 0x0 ;  /* 0x00000000000e7882 */ /* 0x000fe20000000000 */
[----:B------:R-:W-:Y:S01]  /*4a70*/  UMOV UR15, 0x10000000 ;  /* 0x10000000000f7882 */ /* 0x000fe20000000000 */
[----:B------:R-:W-:Y:S01]  /*4a80*/  @!UP1 UIADD3 UR48, UPT, UPT, UR6, 0x200, URZ ;  /* 0x0000020006309890 */ /* 0x000fe2000fffe0ff */
[----:B------:R-:W-:Y:S01]  /*4a90*/  @!P4 IMAD.MOV.U32 R0, RZ, RZ, 0x2000 ;  /* 0x00002000ff00c424 */ /* 0x000fe200078e00ff */
[----:B------:R-:W-:Y:S01]  /*4aa0*/  UMOV UR52, UR36 ;  /* 0x0000002400347c82 */ /* 0x000fe20008000000 */
[----:B------:R-:W-:Y:S01]  /*4ab0*/  @!UP1 UIADD3 UR10, UPT, UPT, UR50, 0x80, URZ ;  /* 0x00000080320a9890 */ /* 0x000fe2000fffe0ff */
[----:B------:R-:W-:Y:S01]  /*4ac0*/  @!P4 IADD3 R9, P0, PT, R32, 0x580, RZ ;  /* 0x000005802009c810 */ /* 0x000fe20007f1e0ff */
[----:B------:R-:W-:Y:S01]  /*4ad0*/  UMOV UR11, UR51 ;  /* 0x00000033000b7c82 */ /* 0x000fe20008000000 */
[----:B------:R-:W-:Y:S01]  /*4ae0*/  UMOV UR12, UR36 ;  /* 0x00000024000c7c82 */ /* 0x000fe20008000000 */
[----:B------:R-:W-:Y:S01]  /*4af0*/  IMAD.U32 R10, RZ, RZ, UR9 ;  /* 0x00000009ff0a7e24 */ /* 0x000fe2000f8e00ff */
[----:B------:R-:W-:Y:S01]  /*4b00*/  UMOV UR9, UR49 ;  /* 0x0000003100097c82 */ /* 0x000fe20008000000 */
[----:B------:R-:W-:Y:S01]  /*4b10*/  IMAD.U32 R11, RZ, RZ, UR8 ;  /* 0x00000008ff0b7e24 */ /* 0x000fe2000f8e00ff */
[----:B------:R-:W-:Y:S02]  /*4b20*/  @!UP1 UIADD3 UR8, UPT, UPT, UR6, 0x1200, URZ ;  /* 0x0000120006089890 */ /* 0x000fe4000fffe0ff */
[----:B------:R-:W-:Y:S01]  /*4b30*/  @!P4 R2UR UR16, R10 ;  /* 0x000000000a10c2ca */ /* 0x000fe200000e0000 */
[----:B------:R-:W-:Y:S01]  /*4b40*/  VOTEU.ALL UP1, P4 ;  /* 0x0000000000ff7886 */ /* 0x000fe20002020000 */
[----:B------:R-:W-:Y:S01]  /*4b50*/  @!P4 R2UR UR17, R11 ;  /* 0x000000000b11c2ca */ /* 0x000fe200000e0000 */
[----:B------:R-:W-:Y:S11]  /*4b60*/  UPRMT UR21, UR37, 0x654, UR49 ;  /* 0x0000065425157896 */ /* 0x000ff60008000031 */
[----:B------:R-:W-:Y:S01]  /*4b70*/  @!UPT UIADD3 URZ, UPT, UPT, URZ, URZ, URZ ;  /* 0x000000fffffff290 */ /* 0x000fe2000fffe0ff */
[----:B------:R2:W-:Y:S01]  /*4b80*/  @!UP2 UTMALDG.3D [UR48], [UR16], desc[UR14] ;  /* 0x00000e301000a5b4 */ /* 0x0005e20008011000 */
[----:B------:R2:W-:Y:S01]  /*4b90*/  @!UP1 UTMALDG.3D [UR8], [UR16], desc[UR14] ;  /* 0x00000e08100095b4 */ /* 0x0005e20008011000 */
[----:B------:R4:W-:Y:S01]  /*4ba0*/  @!P4 SYNCS.ARRIVE.TRANS64.RED.A0TR RZ, [UR6+0x50], R0 ;  /* 0x00005000ffffc9a7 */ /* 0x0009e20008300406 */
[----:B------:R-:W-:Y:S01]  /*4bb0*/  SYNCS.ARRIVE.TRANS64.RED.A1T0 RZ, [UR21], RZ ;  /* 0x000000ffffff79a7 */ /* 0x000fe20008100415 */
[----:B----4-:R-:W-:Y:S01]  /*4bc0*/  @!P4 IMAD.X R0, RZ, RZ, R33, P0 ;  /* 0x000000ffff00c224 */ /* 0x010fe200000e0621 */
[----:B------:R-:W4:Y:S02]  /*4bd0*/  SYNCS.PHASECHK.TRANS64.TRYWAIT P2, [UR6+0x78], R12 ;  /* 0x0000780cff0075a7 */ /* 0x000f240008041106 */
[----:B--2-4-:R-:W-:Y:S05]  /*4be0*/  @!P2 BRA `(.L_x_94) ;  /* 0x000000780034a947 */ /* 0x014fea0003800000 */
.L_x_223:
        /* <DEDUP_REMOVED lines=8> */
[----:B------:R-:W-:Y:S01]  /*4c70*/  @!UP1 UIADD3 UR40, UPT, UPT, UR6, 0x2200, URZ ;  /* 0x0000220006289890 */ /* 0x000fe2000fffe0ff */
[----:B------:R-:W-:Y:S01]  /*4c80*/  @!P4 IADD3 R9, P0, PT, R32, 0x580, RZ ;  /* 0x000005802009c810 */ /* 0x000fe20007f1e0ff */
[----:B------:R-:W-:Y:S01]  /*4c90*/  UMOV UR43, UR51 ;  /* 0x00000033002b7c82 */ /* 0x000fe20008000000 */
[----:B------:R-:W-:Y:S01]  /*4ca0*/  UMOV UR44, UR36 ;  /* 0x00000024002c7c82 */ /* 0x000fe20008000000 */
[----:B------:R-:W-:Y:S01]  /*4cb0*/  @!UP1 UIADD3 UR10, UPT, UPT, UR50, 0x90, URZ ;  /* 0x00000090320a9890 */ /* 0x000fe2000fffe0ff */
[----:B------:R-:W-:Y:S01]  /*4cc0*/  IMAD.U32 R10, RZ, RZ, UR9 ;  /* 0x00000009ff0a7e24 */ /* 0x000fe2000f8e00ff */
[----:B------:R-:W-:Y:S01]  /*4cd0*/  UMOV UR9, UR41 ;  /* 0x0000002900097c82 */ /* 0x000fe20008000000 */
[----:B------:R-:W-:Y:S01]  /*4ce0*/  IMAD.U32 R11, RZ, RZ, UR8 ;  /* 0x00000008ff0b7e24 */ /* 0x000fe2000f8e00ff */
[----:B------:R-:W-:Y:S02]  /*4cf0*/  @!UP1 UIADD3 UR8, UPT, UPT, UR6, 0x3200, URZ ;  /* 0x0000320006089890 */ /* 0x000fe4000fffe0ff */
[----:B------:R-:W-:Y:S01]  /*4d00*/  @!P4 R2UR UR18, R10 ;  /* 0x000000000a12c2ca */ /* 0x000fe200000e0000 */
[----:B------:R-:W-:Y:S01]  /*4d10*/  VOTEU.ALL UP1, P4 ;  /* 0x0000000000ff7886 */ /* 0x000fe20002020000 */
[----:B------:R-:W-:Y:S01]  /*4d20*/  @!P4 R2UR UR19, R11 ;  /* 0x000000000b13c2ca */ /* 0x000fe200000e0000 */
[----:B------:R-:W-:Y:S01]  /*4d30*/  UMOV UR11, UR51 ;  /* 0x00000033000b7c82 */ /* 0x000fe20008000000 */
[----:B------:R-:W-:Y:S01]  /*4d40*/  UMOV UR12, UR36 ;  /* 0x00000024000c7c82 */ /* 0x000fe20008000000 */
[----:B------:R-:W-:Y:S10]  /*4d50*/  UPRMT UR15, UR37, 0x654, UR41 ;  /* 0x00000654250f7896 */ /* 0x000ff40008000029 */
[----:B------:R2:W-:Y:S01]  /*4d60*/  @!UP2 UTMALDG.3D [UR40], [UR18], desc[UR16] ;  /* 0x000010281200a5b4 */ /* 0x0005e20008011000 */
[----:B------:R2:W-:Y:S01]  /*4d70*/  @!UP1 UTMALDG.3D [UR8], [UR18], desc[UR16] ;  /* 0x00001008120095b4 */ /* 0x0005e20008011000 */
[----:B------:R4:W-:Y:S01]  /*4d80*/  @!P4 SYNCS.ARRIVE.TRANS64.RED.A0TR RZ, [UR6+0x58], R0 ;  /* 0x00005800ffffc9a7 */ /* 0x0009e20008300406 */
[----:B------:R-:W-:Y:S01]  /*4d90*/  SYNCS.ARRIVE.TRANS64.RED.A1T0 RZ, [UR15], RZ ;  /* 0x000000ffffff79a7 */ /* 0x000fe2000810040f */
[----:B----4-:R-:W-:Y:S01]  /*4da0*/  @!P4 IMAD.X R0, RZ, RZ, R33, P0 ;  /* 0x000000ffff00c224 */ /* 0x010fe200000e0621 */
[----:B------:R-:W4:Y:S02]  /*4db0*/  SYNCS.PHASECHK.TRANS64.TRYWAIT P2, [UR6+0x80], R12 ;  /* 0x0000800cff0075a7 */ /* 0x000f240008041106 */
[----:B--2-4-:R-:W-:Y:S05]  /*4dc0*/  @!P2 BRA `(.L_x_95) ;  /* 0x0000007400d4a947 */ /* 0x014fea0003800000 */
.L_x_225:
        /* <DEDUP_REMOVED lines=11> */
[----:B------:R-:W-:Y:S02]  /*4e80*/  @!UP1 UIADD3 UR10, UPT, UPT, UR50, 0xa0, URZ ;  /* 0x000000a0320a9890 */ /* 0x000fe4000fffe0ff */
        /* <DEDUP_REMOVED lines=17> */
.L_x_227:
        /* <DEDUP_REMOVED lines=9> */
[----:B------:R-:W-:Y:S01]  /*5030*/  SHF.L.U32 R20, RZ, 0x1f, RZ ;  /* 0x0000001fff147819 */ /* 0x000fe200000006ff */
[----:B------:R-:W-:Y:S01]  /*5040*/  UMOV UR27, UR51 ;  /* 0x00000033001b7c82 */ /* 0x000fe20008000000 */
[----:B------:R-:W-:Y:S01]  /*5050*/  UMOV UR28, UR36 ;  /* 0x00000024001c7c82 */ /* 0x000fe20008000000 */
[----:B------:R-:W-:Y:S01]  /*5060*/  @!UP1 UIADD3 UR10, UPT, UPT, UR50, 0xb0, URZ ;  /* 0x000000b0320a9890 */ /* 0x000fe2000fffe0ff */
[----:B------:R-:W-:Y:S01]  /*5070*/  IMAD.U32 R10, RZ, RZ, UR9 ;  /* 0x00000009ff0a7e24 */ /* 0x000fe2000f8e00ff */
[----:B------:R-:W-:Y:S01]  /*5080*/  UMOV UR9, UR25 ;  /* 0x0000001900097c82 */ /* 0x000fe20008000000 */
[----:B------:R-:W-:Y:S01]  /*5090*/  IMAD.U32 R11, RZ, RZ, UR8 ;  /* 0x00000008ff0b7e24 */ /* 0x000fe2000f8e00ff */
[----:B------:R-:W-:Y:S01]  /*50a0*/  @!UP1 UIADD3 UR8, UPT, UPT, UR6, 0x7200, URZ ;  /* 0x0000720006089890 */ /* 0x000fe2000fffe0ff */
[----:B------:R-:W-:Y:S01]  /*50b0*/  @!P4 IADD3 R9, P0, PT, R32, 0x580, RZ ;  /* 0x000005802009c810 */ /* 0x000fe20007f1e0ff */
[----:B------:R-:W-:Y:S01]  /*50c0*/  VOTEU.ALL UP1, P4 ;  /* 0x0000000000ff7886 */ /* 0x000fe20002020000 */
[----:B------:R-:W-:Y:S01]  /*50d0*/  @!P4 R2UR UR18, R10 ;  /* 0x000000000a12c2ca */ /* 0x000fe200000e0000 */
[----:B------:R-:W-:Y:S01]  /*50e0*/  UMOV UR11, UR51 ;  /* 0x00000033000b7c82 */ /* 0x000fe20008000000 */
[----:B------:R-:W-:Y:S01]  /*50f0*/  @!P4 R2UR UR19, R11 ;  /* 0x000000000b13c2ca */ /* 0x000fe200000e0000 */
[----:B------:R-:W-:Y:S01]  /*5100*/  UMOV UR12, UR36 ;  /* 0x00000024000c7c82 */ /* 0x000fe20008000000 */
[----:B------:R-:W-:Y:S11]  /*5110*/  UPRMT UR13, UR37, 0x654, UR25 ;  /* 0x00000654250d7896 */ /* 0x000ff60008000019 */
[----:B------:R2:W-:Y:S01]  /*5120*/  @!UP2 UTMALDG.3D [UR24], [UR18], desc[UR16] ;  /* 0x000010181200a5b4 */ /* 0x0005e20008011000 */
[----:B------:R2:W-:Y:S01]  /*5130*/  @!UP1 UTMALDG.3D [UR8], [UR18], desc[UR16] ;  /* 0x00001008120095b4 */ /* 0x0005e20008011000 */
[----:B------:R4:W-:Y:S01]  /*5140*/  @!P4 SYNCS.ARRIVE.TRANS64.RED.A0TR RZ, [UR6+0x68], R0 ;  /* 0x00006800ffffc9a7 */ /* 0x0009e20008300406 */
[----:B------:R-:W-:Y:S01]  /*5150*/  SYNCS.ARRIVE.TRANS64.RED.A1T0 RZ, [UR13], RZ ;  /* 0x000000ffffff79a7 */ /* 0x000fe2000810040d */
[----:B----4-:R-:W-:Y:S01]  /*5160*/  @!P4 IMAD.X R0, RZ, RZ, R33, P0 ;  /* 0x000000ffff00c224 */ /* 0x010fe200000e0621 */
[----:B------:R-:W4:Y:S02]  /*5170*/  SYNCS.PHASECHK.TRANS64.TRYWAIT P2, [UR6+0x70], R20 ;  /* 0x00007014ff0075a7 */ /* 0x000f240008041106 */
[----:B--2-4-:R-:W-:Y:S05]  /*5180*/  @!P2 BRA `(.L_x_97) ;  /* 0x000000740014a947 */ /* 0x014fea0003800000 */
.L_x_229:
        /* <DEDUP_REMOVED lines=12> */
[----:B------:R-:W-:Y:S01]  /*5250*/  UMOV UR20, UR36 ;  /* 0x0000002400147c82 */ /* 0x000fe20008000000 */
[----:B------:R-:W-:Y:S01]  /*5260*/  IMAD.U32 R10, RZ, RZ, UR9 ;  /* 0x00000009ff0a7e24 */ /* 0x000fe2000f8e00ff */
[----:B------:R-:W-:Y:S01]  /*5270*/  @!UP1 UIADD3 UR10, UPT, UPT, UR50, 0xc0, URZ ;  /* 0x000000c0320a9890 */ /* 0x000fe2000fffe0ff */
[----:B------:R-:W-:Y:S01]  /*5280*/  IMAD.U32 R11, RZ, RZ, UR8 ;  /* 0x00000008ff0b7e24 */ /* 0x000fe2000f8e00ff */
[----:B------:R-:W-:Y:S02]  /*5290*/  @!UP1 UIADD3 UR8, UPT, UPT, UR6, 0x1200, URZ ;  /* 0x0000120006089890 */ /* 0x000fe4000fffe0ff */
[----:B------:R-:W-:Y:S01]  /*52a0*/  @!P4 R2UR UR26, R10 ;  /* 0x000000000a1ac2ca */ /* 0x000fe200000e0000 */
[----:B------:R-:W-:Y:S01]  /*52b0*/  VOTEU.ALL UP1, P4 ;  /* 0x0000000000ff7886 */ /* 0x000fe20002020000 */
[----:B------:R-:W-:Y:S01]  /*52c0*/  @!P4 R2UR UR27, R11 ;  /* 0x000000000b1bc2ca */ /* 0x000fe200000e0000 */
[----:B------:R-:W-:Y:S01]  /*52d0*/  UMOV UR9, UR49 ;  /* 0x0000003100097c82 */ /* 0x000fe20008000000 */
[----:B------:R-:W-:Y:S01]  /*52e0*/  UMOV UR11, UR51 ;  /* 0x00000033000b7c82 */ /* 0x000fe20008000000 */
[----:B------:R-:W-:Y:S10]  /*52f0*/  UMOV UR12, UR36 ;  /* 0x00000024000c7c82 */ /* 0x000ff40008000000 */
[----:B------:R2:W-:Y:S01]  /*5300*/  @!UP2 UTMALDG.3D [UR16], [UR26], desc[UR22] ;  /* 0x000016101a00a5b4 */ /* 0x0005e20008011000 */
[----:B------:R2:W-:Y:S01]  /*5310*/  @!UP1 UTMALDG.3D [UR8], [UR26], desc[UR22] ;  /* 0x000016081a0095b4 */ /* 0x0005e20008011000 */
[----:B------:R4:W-:Y:S01]  /*5320*/  @!P4 SYNCS.ARRIVE.TRANS64.RED.A0TR RZ, [UR6+0x50], R0 ;  /* 0x00005000ffffc9a7 */ /* 0x0009e20008300406 */
[----:B------:R-:W-:Y:S01]  /*5330*/  SYNCS.ARRIVE.TRANS64.RED.A1T0 RZ, [UR21], RZ ;  /* 0x000000ffffff79a7 */ /* 0x000fe20008100415 */
[----:B----4-:R-:W-:Y:S01]  /*5340*/  @!P4 IMAD.X R0, RZ, RZ, R33, P0 ;  /* 0x000000ffff00c224 */ /* 0x010fe200000e0621 */
[----:B------:R-:W4:Y:S02]  /*5350*/  SYNCS.PHASECHK.TRANS64.TRYWAIT P2, [UR6+0x78], R20 ;  /* 0x00007814ff0075a7 */ /* 0x000f240008041106 */
[----:B--2-4-:R-:W-:Y:S05]  /*5360*/  @!P2 BRA `(.L_x_98) ;  /* 0x0000007000b4a947 */ /* 0x014fea0003800000 */
.L_x_231:
        /* <DEDUP_REMOVED lines=16> */
[----:B------:R-:W-:Y:S01]  /*5470*/  @!UP1 UIADD3 UR8, UPT, UPT, UR6, 0x3200, URZ ;  /* 0x0000320006089890 */ /* 0x000fe2000fffe0ff */
[----:B------:R-:W-:Y:S01]  /*5480*/  @!P4 IMAD.X R21, RZ, RZ, R33, P0 ;  /* 0x000000ffff15c224 */ /* 0x000fe200000e0621 */
        /* <DEDUP_REMOVED lines=10> */
[----:B------:R-:W4:Y:S02]  /*5530*/  SYNCS.PHASECHK.TRANS64.TRYWAIT P2, [UR6+0x80], R20 ;  /* 0x00008014ff0075a7 */ /* 0x000f240008041106 */
[----:B--2-4-:R-:W-:Y:S05]  /*5540*/  @!P2 BRA `(.L_x_99) ;  /* 0x000000700054a947 */ /* 0x014fea0003800000 */
.L_x_233:
[----:B------:R-:W2:Y:S01]  /*5550*/  LDC.64 R14, c[0x0][0xb10] ;  /* 0x0002c400ff0e7b82 */ /* 0x000ea20000000a00 */
[----:B------:R-:W-:Y:S01]  /*5560*/  @!P4 R2UR UR9, R34 ;  /* 0x000000002209c2ca */ /* 0x000fe200000e0000 */
[----:B------:R-:W-:Y:S01]  /*5570*/  VOTEU.ALL UP1, P4 ;  /* 0x0000000000ff7886 */ /* 0x000fe20002020000 */
[----:B------:R-:W-:Y:S01]  /*5580*/  @!P4 R2UR UR8, R21 ;  /* 0x000000001508c2ca */ /* 0x000fe200000e0000 */
[----:B------:R-:W-:Y:S01]  /*5590*/  VOTEU.ALL UP2, P4 ;  /* 0x0000000000ff7886 */ /* 0x000fe20002040000 */
[----:B------:R-:W-:Y:S03]  /*55a0*/  UMOV UR22, 0x0 ;  /* 0x0000000000167882 */ /* 0x000fe60000000000 */
[----:B------:R-:W4:Y:S01]  /*55b0*/  LDC.64 R10, c[0x0][0xb18] ;  /* 0x0002c600ff0a7b82 */ /* 0x000f220000000a00 */
[----:B------:R-:W-:Y:S01]  /*55c0*/  @!UP1 UIADD3 UR18, UPT, UPT, UR50, 0x60, URZ ;  /* 0x0000006032129890 */ /* 0x000fe2000fffe0ff */
[----:B------:R-:W-:Y:S01]  /*55d0*/  @!P4 IMAD.MOV.U32 R21, RZ, RZ, 0x2000 ;  /* 0x00002000ff15c424 */ /* 0x000fe200078e00ff */
[----:B------:R-:W-:Y:S01]  /*55e0*/  @!UP1 UIADD3 UR16, UPT, UPT, UR6, 0x4200, URZ ;  /* 0x0000420006109890 */ /* 0x000fe2000fffe0ff */
[----:B------:R-:W-:Y:S01]  /*55f0*/  @P3 SHF.R.U32.HI R24, RZ, 0x10, R29 ;  /* 0x00000010ff183819 */ /* 0x000fe2000001161d */
[----:B------:R-:W-:Y:S03]  /*5600*/  UMOV UR23, 0x10000000 ;  /* 0x1000000000177882 */ /* 0x000fe60000000000 */
[----:B------:R-:W5:Y:S01]  /*5610*/  @!P1 LDC R0, c[0x0][0xb20] ;  /* 0x0002c800ff009b82 */ /* 0x000f620000000800 */
[----:B------:R-:W-:Y:S01]  /*5620*/  UMOV UR17, UR33 ;  /* 0x0000002100117c82 */ /* 0x000fe20008000000 */
[----:B------:R-:W-:Y:S01]  /*5630*/  IMAD.U32 R36, RZ, RZ, UR9 ;  /* 0x00000009ff247e24 */ /* 0x000fe2000f8e00ff */
[----:B------:R-:W-:Y:S05]  /*5640*/  UMOV UR19, UR51 ;  /* 0x0000003300137c82 */ /* 0x000fea0008000000 */
[----:B-1----:R-:W1:Y:S01]  /*5650*/  @!P1 LDC R3, c[0x0][0xb0c] ;  /* 0x0002c300ff039b82 */ /* 0x002e620000000800 */
[----:B------:R-:W-:Y:S01]  /*5660*/  IMAD.U32 R37, RZ, RZ, UR8 ;  /* 0x00000008ff257e24 */ /* 0x000fe2000f8e00ff */
[----:B------:R-:W-:Y:S01]  /*5670*/  UMOV UR20, UR36 ;  /* 0x0000002400147c82 */ /* 0x000fe20008000000 */
[----:B------:R-:W-:Y:S01]  /*5680*/  @!P4 R2UR UR26, R36 ;  /* 0x00000000241ac2ca */ /* 0x000fe200000e0000 */
[----:B------:R-:W-:Y:S01]  /*5690*/  @!UP1 UIADD3 UR10, UPT, UPT, UR50, 0xe0, URZ ;  /* 0x000000e0320a9890 */ /* 0x000fe2000fffe0ff */
[----:B------:R-:W-:Y:S01]  /*56a0*/  VIADD R27, R27, 0x1 ;  /* 0x000000011b1b7836 */ /* 0x000fe20000000000 */
[----:B------:R-:W-:Y:S01]  /*56b0*/  @!P4 R2UR UR27, R37 ;  /* 0x00000000251bc2ca */ /* 0x000fe200000e0000 */
[----:B------:R-:W-:Y:S01]  /*56c0*/  @!UP1 UIADD3 UR8, UPT, UPT, UR6, 0x5200, URZ ;  /* 0x0000520006089890 */ /* 0x000fe2000fffe0ff */
[----:B------:R-:W-:Y:S01]  /*56d0*/  VOTEU.ALL UP1, P4 ;  /* 0x0000000000ff7886 */ /* 0x000fe20002020000 */
[----:B------:R-:W-:Y:S01]  /*56e0*/  UMOV UR9, UR33 ;  /* 0x0000002100097c82 */ /* 0x000fe20008000000 */
[----:B------:R-:W-:Y:S01]  /*56f0*/  UMOV UR11, UR51 ;  /* 0x00000033000b7c82 */ /* 0x000fe20008000000 */
[----:B------:R-:W-:Y:S08]  /*5700*/  UMOV UR12, UR36 ;  /* 0x00000024000c7c82 */ /* 0x000ff00008000000 */
[----:B------:R1:W-:Y:S02]  /*5710*/  @!UP2 UTMALDG.3D [UR16], [UR26], desc[UR22] ;  /* 0x000016101a00a5b4 */ /* 0x0003e40008011000 */
[----:B-1----:R-:W-:Y:S01]  /*5720*/  @!P1 ISETP.NE.AND P2, PT, R3, 0x1, PT ;  /* 0x000000010300980c */ /* 0x002fe20003f45270 */
[C---:B--2---:R-:W-:Y:S01]  /*5730*/  @!P1 IMAD.HI.U32 R14, R13.reuse, R14, RZ ;  /* 0x0000000e0d0e9227 */ /* 0x044fe200078e00ff */
[----:B----4-:R-:W-:Y:S01]  /*5740*/  @!P1 ISETP.NE.AND P0, PT, R10, 0x1, PT ;  /* 0x000000010a00980c */ /* 0x010fe20003f05270 */
[----:B------:R1:W-:Y:S01]  /*5750*/  @!UP1 UTMALDG.3D [UR8], [UR26], desc[UR22] ;  /* 0x000016081a0095b4 */ /* 0x0003e20008011000 */
[----:B------:R1:W-:Y:S01]  /*5760*/  @!P4 SYNCS.ARRIVE.TRANS64.RED.A0TR RZ, [UR6+0x60], R21 ;  /* 0x00006015ffffc9a7 */ /* 0x0003e20008300406 */
[C---:B------:R-:W-:Y:S01]  /*5770*/  @!P1 IMAD.HI.U32 R11, R8.reuse, R11, RZ ;  /* 0x0000000b080b9227 */ /* 0x040fe200078e00ff */
[----:B------:R-:W-:Y:S04]  /*5780*/  @!P1 SHF.R.U32.HI R14, RZ, R15, R14 ;  /* 0x0000000fff0e9219 */ /* 0x000fe8000001160e */
[----:B-----5:R-:W-:Y:S02]  /*5790*/  @!P1 SHF.R.U32.HI R9, RZ, R0, R11 ;  /* 0x00000000ff099219 */ /* 0x020fe4000001160b */
[----:B------:R-:W-:Y:S02]  /*57a0*/  @!P1 SEL R14, R13, R14, !P2 ;  /* 0x0000000e0d0e9207 */ /* 0x000fe40005000000 */
[----:B------:R-:W-:Y:S05]  /*57b0*/  @!P1 SEL R9, R8, R9, !P0 ;  /* 0x0000000908099207 */ /* 0x000fea0004000000 */
[----:B------:R-:W-:Y:S01]  /*57c0*/  @!P1 IMAD.IADD R0, R9, 0x1, -R14 ;  /* 0x0000000109009824 */ /* 0x000fe200078e0a0e */
[----:B------:R-:W-:Y:S01]  /*57d0*/  SYNCS.ARRIVE.TRANS64.RED.A1T0 RZ, [UR14], RZ ;  /* 0x000000ffffff79a7 */ /* 0x000fe2000810040e */
[----:B------:R-:W-:Y:S02]  /*57e0*/  @!P1 IMAD.IADD R9, R14, 0x1, -R9 ;  /* 0x000000010e099824 */ /* 0x000fe400078e0a09 */
[----:B------:R-:W-:Y:S02]  /*57f0*/  @!P1 IMAD R13, R0, R3, R13 ;  /* 0x00000003000d9224 */ /* 0x000fe400078e020d */
[----:B------:R-:W-:Y:S01]  /*5800*/  @!P1 IMAD R8, R9, R10, R8 ;  /* 0x0000000a09089224 */ /* 0x000fe200078e0208 */
[----:B------:R-:W2:Y:S02]  /*5810*/  SYNCS.PHASECHK.TRANS64.TRYWAIT P5, [UR6+0x88], R20 ;  /* 0x00008814ff0075a7 */ /* 0x000ea400080a1106 */
[----:B-12---:R-:W-:Y:S05]  /*5820*/  @!P5 BRA `(.L_x_100) ;  /* 0x0000006c00b4d947 */ /* 0x006fea0003800000 */
.L_x_235:
[----:B-1----:R-:W-:Y:S01]  /*5830*/  @!P4 IADD3 R3, P0, PT, R32, 0x580, RZ ;  /* 0x000005802003c810 */ /* 0x002fe20007f1e0ff */
[----:B------:R-:W-:Y:S01]  /*5840*/  VOTEU.ALL UP1, P4 ;  /* 0x0000000000ff7886 */ /* 0x000fe20002020000 */
[----:B------:R-:W-:Y:S01]  /*5850*/  VOTEU.ALL UP2, P4 ;  /* 0x0000000000ff7886 */ /* 0x000fe20002040000 */
[----:B------:R-:W-:Y:S01]  /*5860*/  UMOV UR14, 0x0 ;  /* 0x00000000000e7882 */ /* 0x000fe20000000000 */
[----:B------:R-:W-:Y:S01]  /*5870*/  @!P4 R2UR UR9, R3 ;  /* 0x000000000309c2ca */ /* 0x000fe200000e0000 */
[----:B------:R-:W-:Y:S01]  /*5880*/  @!P4 IMAD.X R0, RZ, RZ, R33, P0 ;  /* 0x000000ffff00c224 */ /* 0x000fe200000e0621 */
[----:B------:R-:W-:Y:S01]  /*5890*/  @!UP1 UIADD3 UR18, UPT, UPT, UR50, 0x70, URZ ;  /* 0x0000007032129890 */ /* 0x000fe2000fffe0ff */
[----:B------:R-:W-:Y:S01]  /*58a0*/  ISETP.NE.AND P0, PT, R27, 0x2, PT ;  /* 0x000000021b00780c */ /* 0x000fe20003f05270 */
[----:B------:R-:W-:Y:S01]  /*58b0*/  @!UP1 UIADD3 UR16, UPT, UPT, UR6, 0x6200, URZ ;  /* 0x0000620006109890 */ /* 0x000fe2000fffe0ff */
[----:B------:R-:W-:Y:S01]  /*58c0*/  IMAD.IADD R20, R8, 0x1, R66 ;  /* 0x0000000108147824 */ /* 0x000fe200078e0242 */
[----:B------:R-:W-:Y:S01]  /*58d0*/  @!P4 R2UR UR8, R0 ;  /* 0x000000000008c2ca */ /* 0x000fe200000e0000 */
[----:B------:R-:W-:Y:S01]  /*58e0*/  UMOV UR15, 0x10000000 ;  /* 0x10000000000f7882 */ /* 0x000fe20000000000 */
[----:B------:R-:W-:Y:S01]  /*58f0*/  UMOV UR17, UR25 ;  /* 0x0000001900117c82 */ /* 0x000fe20008000000 */
[----:B------:R-:W-:Y:S01]  /*5900*/  UMOV UR19, UR51 ;  /* 0x0000003300137c82 */ /* 0x000fe20008000000 */
[----:B------:R-:W-:Y:S01]  /*5910*/  UMOV UR20, UR36 ;  /* 0x0000002400147c82 */ /* 0x000fe20008000000 */
[----:B------:R-:W-:Y:S01]  /*5920*/  @!UP1 UIADD3 UR10, UPT, UPT, UR50, 0xf0, URZ ;  /* 0x000000f0320a9890 */ /* 0x000fe2000fffe0ff */
[----:B------:R-:W-:Y:S01]  /*5930*/  SEL R0, RZ, 0x1, P0 ;  /* 0x00000001ff007807 */ /* 0x000fe20000000000 */
[----:B------:R-:W-:Y:S01]  /*5940*/  IMAD.U32 R10, RZ, RZ, UR9 ;  /* 0x00000009ff0a7e24 */ /* 0x000fe2000f8e00ff */
[----:B------:R-:W-:Y:S01]  /*5950*/  UMOV UR9, UR25 ;  /* 0x0000001900097c82 */ /* 0x000fe20008000000 */
[----:B------:R-:W-:Y:S01]  /*5960*/  UMOV UR11, UR51 ;  /* 0x00000033000b7c82 */ /* 0x000fe20008000000 */
[----:B------:R-:W-:Y:S01]  /*5970*/  UMOV UR12, UR36 ;  /* 0x00000024000c7c82 */ /* 0x000fe20008000000 */
[----:B------:R-:W-:Y:S01]  /*5980*/  @P3 R2UR UR36, R24 ;  /* 0x00000000182432ca */ /* 0x000fe200000e0000 */
[----:B------:R-:W-:Y:S01]  /*5990*/  IMAD.IADD R21, R13, 0x1, R68 ;  /* 0x000000010d157824 */ /* 0x000fe200078e0244 */
[----:B------:R-:W-:Y:S01]  /*59a0*/  @!P4 R2UR UR22, R10 ;  /* 0x000000000a16c2ca */ /* 0x000fe200000e0000 */
[----:B------:R-:W-:Y:S01]  /*59b0*/  IMAD.U32 R11, RZ, RZ, UR8 ;  /* 0x00000008ff0b7e24 */ /* 0x000fe2000f8e00ff */
[----:B------:R-:W-:Y:S01]  /*59c0*/  @!UP1 UIADD3 UR8, UPT, UPT, UR6, 0x7200, URZ ;  /* 0x0000720006089890 */ /* 0x000fe2000fffe0ff */
[----:B------:R-:W-:Y:S01]  /*59d0*/  LOP3.LUT R25, R25, R0, RZ, 0x3c, !PT ;  /* 0x0000000019197212 */ /* 0x000fe200078e3cff */
[----:B------:R-:W-:Y:S01]  /*59e0*/  VOTEU.ALL UP1, P4 ;  /* 0x0000000000ff7886 */ /* 0x000fe20002020000 */
[----:B------:R-:W-:Y:S02]  /*59f0*/  SEL R27, R27, RZ, P0 ;  /* 0x000000ff1b1b7207 */ /* 0x000fe40000000000 */
[----:B------:R-:W-:Y:S11]  /*5a00*/  @!P4 R2UR UR23, R11 ;  /* 0x000000000b17c2ca */ /* 0x000ff600000e0000 */
[----:B------:R-:W-:Y:S02]  /*5a10*/  @!UPT UIADD3 URZ, UPT, UPT, URZ, URZ, URZ ;  /* 0x000000fffffff290 */ /* 0x000fe4000fffe0ff */
[----:B------:R2:W-:Y:S01]  /*5a20*/  @!UP2 UTMALDG.3D [UR16], [UR22], desc[UR14] ;  /* 0x00000e101600a5b4 */ /* 0x0005e20008011000 */
[----:B------:R2:W-:Y:S01]  /*5a30*/  @!UP1 UTMALDG.3D [UR8], [UR22], desc[UR14] ;  /* 0x00000e08160095b4 */ /* 0x0005e20008011000 */
[----:B------:R2:W-:Y:S01]  /*5a40*/  @!P4 SYNCS.ARRIVE.TRANS64.RED.A0TR RZ, [UR6+0x68], R23 ;  /* 0x00006817ffffc9a7 */ /* 0x0005e20008300406 */
[----:B------:R-:W-:Y:S01]  /*5a50*/  UPLOP3.LUT UP1, UPT, UPT, UPT, UPT, 0x80, 0x8 ;  /* 0x000000000008789c */ /* 0x000fe20003f2f070 */
[----:B------:R-:W-:Y:S01]  /*5a60*/  SYNCS.ARRIVE.TRANS64.RED.A1T0 RZ, [UR13], RZ ;  /* 0x000000ffffff79a7 */ /* 0x000fe2000810040d */
[----:B------:R-:W-:Y:S09]  /*5a70*/  @P3 BRA `(.L_x_101) ;  /* 0xffffffe800483947 */ /* 0x000ff2000383ffff */
[----:B------:R-:W1:Y:S02]  /*5a80*/  SYNCS.PHASECHK.TRANS64.TRYWAIT P0, [UR6+0x70], R12 ;  /* 0x0000700cff0075a7 */ /* 0x000e640008001106 */
[----:B-1----:R-:W-:Y:S05]  /*5a90*/  @!P0 BRA `(.L_x_102) ;  /* 0x0000006c00308947 */ /* 0x002fea0003800000 */
.L_x_237:
[----:B------:R-:W4:Y:S02]  /*5aa0*/  SYNCS.PHASECHK.TRANS64.TRYWAIT P0, [UR6+0x78], R12 ;  /* 0x0000780cff0075a7 */ /* 0x000f240008001106 */
[----:B----4-:R-:W-:Y:S05]  /*5ab0*/  @!P0 BRA `(.L_x_103) ;  /* 0x0000006c00408947 */ /* 0x010fea0003800000 */
.L_x_239:
[----:B------:R-:W4:Y:S01]  /*5ac0*/  SYNCS.PHASECHK.TRANS64.TRYWAIT P0, [UR6+0x80], R12 ;  /* 0x0000800cff0075a7 */ /* 0x000f220008001106 */
[----:B------:R-:W-:Y:S01]  /*5ad0*/  HFMA2 R0, -RZ, RZ, 0, 5.9604644775390625e-08 ;  /* 0x00000001ff007431 */ /* 0x000fe200000001ff */
[----:B----4-:R-:W-:Y:S06]  /*5ae0*/  @!P0 BRA `(.L_x_104) ;  /* 0x0000006c004c8947 */ /* 0x010fec0003800000 */
.L_x_241:
[----:B------:R-:W-:Y:S02]  /*5af0*/  MOV R2, UR6 ;  /* 0x0000000600027c02 */ /* 0x000fe40008000f00 */
[----:B-1----:R-:W-:-:S07]  /*5b00*/  SHF.L.U32 R3, R0, 0x1f, RZ ;  /* 0x0000001f00037819 */ /* 0x002fce00000006ff */
.L_x_105:
[----:B-1----:R1:W4:Y:S02]  /*5b10*/  SYNCS.PHASECHK.TRANS64.TRYWAIT P0, [R2+URZ+0x88], R3 ;  /* 0x00008803020075a7 */ /* 0x00232400080011ff */
[----:B----4-:R-:W-:Y:S05]  /*5b20*/  @!P0 NANOSLEEP.SYNCS 0x989680 ;  /* 0x009896800000895d */ /* 0x010fea0003900000 */
[----:B------:R-:W4:Y:S02]  /*5b30*/  @!P0 SYNCS.PHASECHK.TRANS64 P0, [R2+URZ+0x88], R3 ;  /* 0x00008803020085a7 */ /* 0x000f2400080010ff */
[----:B--2-4-:R-:W-:Y:S05]  /*5b40*/  @P0 EXIT ;  /* 0x000000000000094d */ /* 0x014fea0003800000 */
[----:B------:R-:W-:Y:S05]  /*5b50*/  BRA `(.L_x_105) ;  /* 0xfffffffc00ec7947 */ /* 0x000fea000383ffff */
.L_x_86:
[----:B------:R-:W-:-:S06]  /*5b60*/  UISETP.GE.AND UP1, UPT, UR10, 0x4, UPT ;  /* 0x000000040a00788c */ /* 0x000fcc000bf26270 */
[----:B------:R-:W-:-:S13]  /*5b70*/  PLOP3.LUT P0, PT, PT, PT, UP1, 0x80, 0x8 ;  /* 0x000000000008781c */ /* 0x000fda0003f0f018 */
[----:B------:R-:W-:Y:S05]  /*5b80*/  @!P0 EXIT ;  /* 0x000000000000894d */ /* 0x000fea0003800000 */
[----:B------:R-:W-:Y:S01]  /*5b90*/  BAR.SYNC.DEFER_BLOCKING 0x6, 0xa0 ;  /* 0x0182800000007b1d */ /* 0x000fe20000010000 */
[C---:B------:R-:W-:Y:S01]  /*5ba0*/  IMAD.SHL.U32 R4, R80.reuse, 0x10, RZ ;  /* 0x0000001050047824 */ /* 0x040fe200078e00ff */
[C---:B------:R-:W-:Y:S01]  /*5bb0*/  LOP3.LUT R81, R80.reuse, 0x60, RZ, 0xc0, !PT ;  /* 0x0000006050517812 */ /* 0x040fe200078ec0ff */
[C---:B------:R-:W-:Y:S01]  /*5bc0*/  IMAD.SHL.U32 R3, R80.reuse, 0x2, RZ ;  /* 0x0000000250037824 */ /* 0x040fe200078e00ff */
[----:B------:R-:W-:Y:S01]  /*5bd0*/  LOP3.LUT R78, R80, 0x2, RZ, 0xc0, !PT ;  /* 0x00000002504e7812 */ /* 0x000fe200078ec0ff */
[----:B------:R-:W-:Y:S01]  /*5be0*/  IMAD.SHL.U32 R5, R72, 0x200, RZ ;  /* 0x0000020048057824 */ /* 0x000fe200078e00ff */
[----:B------:R-:W-:Y:S02]  /*5bf0*/  UMOV UR49, 0x400 ;  /* 0x0000040000317882 */ /* 0x000fe40000000000 */
[----:B------:R-:W1:Y:S01]  /*5c00*/  LDC R71, c[0x0][0x370] ;  /* 0x0000dc00ff477b82 */ /* 0x000e620000000800 */
[----:B------:R-:W-:Y:S01]  /*5c10*/  ULEA UR49, UR37, UR49, 0x18 ;  /* 0x0000003125317291 */ /* 0x000fe2000f8ec0ff */
[----:B------:R-:W-:Y:S01]  /*5c20*/  LOP3.LUT R2, R4, 0x590, RZ, 0xc0, !PT ;  /* 0x0000059004027812 */ /* 0x000fe200078ec0ff */
[----:B------:R-:W-:Y:S01]  /*5c30*/  IMAD.U32 R33, R80, 0x10000, RZ ;  /* 0x0001000050217824 */ /* 0x000fe200078e00ff */
[----:B------:R-:W-:Y:S01]  /*5c40*/  LOP3.LUT R4, R4, 0x60, RZ, 0xc0, !PT ;  /* 0x0000006004047812 */ /* 0x000fe200078ec0ff */
[----:B------:R-:W-:Y:S01]  /*5c50*/  UIADD3 UR4, UPT, UPT, UR49, 0x200, URZ ;  /* 0x0000020031047890 */ /* 0x000fe2000fffe0ff */
[----:B------:R-:W-:Y:S01]  /*5c60*/  LOP3.LUT R2, R2, 0x200, R5, 0xf8, !PT ;  /* 0x0000020002027812 */ /* 0x000fe200078ef805 */
[----:B------:R-:W-:Y:S01]  /*5c70*/  IMAD.MOV.U32 R30, RZ, RZ, RZ ;  /* 0x000000ffff1e7224 */ /* 0x000fe200078e00ff */
[----:B------:R-:W2:Y:S01]  /*5c80*/  LDC R28, c[0x0][0xb0c] ;  /* 0x0002c300ff1c7b82 */ /* 0x000ea20000000800 */
[----:B------:R-:W-:Y:S01]  /*5c90*/  LOP3.LUT R3, R4, 0xc, R3, 0xf8, !PT ;  /* 0x0000000c04037812 */ /* 0x000fe200078ef803 */
[----:B------:R-:W-:Y:S01]  /*5ca0*/  IMAD.MOV.U32 R76, RZ, RZ, RZ ;  /* 0x000000ffff4c7224 */ /* 0x000fe200078e00ff */
[----:B------:R-:W-:Y:S01]  /*5cb0*/  SHF.L.U32 R4, R72, 0x15, RZ ;  /* 0x0000001548047819 */ /* 0x000fe200000006ff */
[----:B------:R-:W-:Y:S01]  /*5cc0*/  IMAD.U32 R73, RZ, RZ, UR4 ;  /* 0x00000004ff497e24 */ /* 0x000fe2000f8e00ff */
[----:B------:R-:W-:Y:S01]  /*5cd0*/  LOP3.LUT R2, R2, R3, RZ, 0xfc, !PT ;  /* 0x0000000302027212 */ /* 0x000fe200078efcff */
[----:B------:R-:W-:Y:S01]  /*5ce0*/  IMAD.MOV.U32 R75, RZ, RZ, RZ ;  /* 0x000000ffff4b7224 */ /* 0x000fe200078e00ff */
[----:B------:R-:W-:Y:S01]  /*5cf0*/  LOP3.LUT R4, R4, 0x200000, RZ, 0xc0, !PT ;  /* 0x0020000004047812 */ /* 0x000fe200078ec0ff */
[----:B------:R-:W3:Y:S01]  /*5d00*/  LDC R69, c[0x0][0xb20] ;  /* 0x0002c800ff457b82 */ /* 0x000ee20000000800 */
[----:B------:R-:W4:Y:S01]  /*5d10*/  LDS R0, [UR49+0x150] ;  /* 0x00015031ff007984 */ /* 0x000f220008000800 */
[----:B------:R-:W-:Y:S01]  /*5d20*/  LOP3.LUT R80, R80, 0x4, RZ, 0xc0, !PT ;  /* 0x0000000450507812 */ /* 0x000fe200078ec0ff */
[----:B------:R-:W1:Y:S01]  /*5d30*/  LDCU.64 UR52, c[0x0][0x348] ;  /* 0x00006900ff3477ac */ /* 0x000e620008000a00 */
[----:B------:R-:W-:-:S02]  /*5d40*/  LOP3.LUT R33, R4, 0x400000, R33, 0xf8, !PT ;  /* 0x0040000004217812 */ /* 0x000fc400078ef821 */
[----:B------:R-:W-:Y:S01]  /*5d50*/  LEA R79, R2, R73, 0x2 ;  /* 0x00000049024f7211 */ /* 0x000fe200078e10ff */
[----:B------:R-:W1:Y:S01]  /*5d60*/  LDCU.64 UR44, c[0x0][0x888] ;  /* 0x00011100ff2c77ac */ /* 0x000e620008000a00 */
[----:B------:R-:W1:Y:S01]  /*5d70*/  LDC R27, c[0x0][0xb30] ;  /* 0x0002cc00ff1b7b82 */ /* 0x000e620000000800 */
[----:B------:R-:W-:Y:S02]  /*5d80*/  MOV R84, RZ ;  /* 0x000000ff00547202 */ /* 0x000fe40000000f00 */
[--C-:B------:R-:W-:Y:S01]  /*5d90*/  IMAD R78, R78, -0x10, R79.reuse ;  /* 0xfffffff04e4e7824 */ /* 0x100fe200078e024f */
[----:B------:R-:W1:Y:S01]  /*5da0*/  LDCU.64 UR46, c[0x0][0x890] ;  /* 0x00011200ff2e77ac */ /* 0x000e620008000a00 */
[----:B------:R-:W-:-:S03]  /*5db0*/  IMAD R77, R80, -0x10, R79 ;  /* 0xfffffff0504d7824 */ /* 0x000fc600078e024f */
[----:B------:R-:W1:Y:S01]  /*5dc0*/  LDC.64 R64, c[0x0][0xb10] ;  /* 0x0002c400ff407b82 */ /* 0x000e620000000a00 */
[----:B------:R-:W-:Y:S01]  /*5dd0*/  UMOV UR50, URZ ;  /* 0x000000ff00327c82 */ /* 0x000fe20008000000 */
[----:B------:R-:W-:-:S06]  /*5de0*/  UMOV UR51, URZ ;  /* 0x000000ff00337c82 */ /* 0x000fcc0008000000 */
[----:B------:R-:W1:Y:S08]  /*5df0*/  LDC.64 R24, c[0x0][0xb18] ;  /* 0x0002c600ff187b82 */ /* 0x000e700000000a00 */
[----:B------:R-:W1:Y:S08]  /*5e00*/  LDC.64 R22, c[0x0][0xb28] ;  /* 0x0002ca00ff167b82 */ /* 0x000e700000000a00 */
[----:B------:R-:W1:Y:S01]  /*5e10*/  LDC.64 R62, c[0x0][0x8b0] ;  /* 0x00022c00ff3e7b82 */ /* 0x000e620000000a00 */
[----:B----4-:R-:W-:-:S07]  /*5e20*/  IMAD.IADD R33, R0, 0x1, R33 ;  /* 0x0000000100217824 */ /* 0x010fce00078e0221 */
[----:B------:R-:W4:Y:S08]  /*5e30*/  LDC.64 R60, c[0x0][0x8a8] ;  /* 0x00022a00ff3c7b82 */ /* 0x000f300000000a00 */
[----:B--23--:R-:W1:Y:S02]  /*5e40*/  LDC R70, c[0x0][0x374] ;  /* 0x0000dd00ff467b82 */ /* 0x00ce640000000800 */
.L_x_181:
[C---:B------:R-:W-:Y:S02]  /*5e50*/  LEA R0, R84.reuse, UR49, 0x3 ;  /* 0x0000003154007c11 */ /* 0x040fe4000f8e18ff */
[----:B------:R-:W-:Y:S02]  /*5e60*/  SHF.L.U32 R3, R75, 0x1f, RZ ;  /* 0x0000001f4b037819 */ /* 0x000fe400000006ff */
[----:B-1----:R-:W-:Y:S02]  /*5e70*/  LEA R16, R84, UR49, 0x4 ;  /* 0x0000003154107c11 */ /* 0x002fe4000f8e20ff */
[----:B------:R-:W2:Y:S02]  /*5e80*/  SYNCS.PHASECHK.TRANS64.TRYWAIT P0, [R0+URZ+0xa0], R3 ;  /* 0x0000a003000075a7 */ /* 0x000ea400080011ff */
[----:B--23--:R-:W-:Y:S05]  /*5e90*/  @!P0 BRA `(.L_x_106) ;  /* 0x0000006800788947 */ /* 0x00cfea0003800000 */
.L_x_242:
[----:B------:R-:W3:Y:S01]  /*5ea0*/  LDC.64 R12, c[0x0][0xb10] ;  /* 0x0002c400ff0c7b82 */ /* 0x000ee20000000a00 */
[----:B------:R-:W4:Y:S01]  /*5eb0*/  LDS.128 R16, [R16+0x130] ;  /* 0x0001300010107984 */ /* 0x000f220000000c00 */
[----:B-1----:R-:W-:Y:S01]  /*5ec0*/  ISETP.NE.AND P1, PT, R27, 0x1, PT ;  /* 0x000000011b00780c */ /* 0x002fe20003f25270 */
[----:B--2---:R-:W-:Y:S01]  /*5ed0*/  VIADD R0, R0, 0xb0 ;  /* 0x000000b000007836 */ /* 0x004fe20000000000 */
[----:B------:R-:W-:Y:S04]  /*5ee0*/  ISETP.GE.AND P0, PT, R26, 0x1, PT ;  /* 0x000000011a00780c */ /* 0x000fe80003f06270 */
[----:B------:R-:W1:Y:S01]  /*5ef0*/  LDC.64 R10, c[0x0][0xb18] ;  /* 0x0002c600ff0a7b82 */ /* 0x000e620000000a00 */
[----:B------:R-:W-:Y:S01]  /*5f00*/  PRMT R0, RZ, 0x654, R0 ;  /* 0x00000654ff007816 */ /* 0x000fe20000000000 */
[----:B------:R-:W-:Y:S01]  /*5f10*/  @!PT LDS RZ, [RZ] ;  /* 0x00000000fffff984 */ /* 0x000fe20000000800 */
[----:B------:R-:W-:Y:S01]  /*5f20*/  @!PT LDS RZ, [RZ] ;  /* 0x00000000fffff984 */ /* 0x000fe20000000800 */
[----:B------:R-:W-:Y:S01]  /*5f30*/  @!PT LDS RZ, [RZ] ;  /* 0x00000000fffff984 */ /* 0x000fe20000000800 */
[----:B------:R-:W-:Y:S01]  /*5f40*/  @!PT LDS RZ, [RZ] ;  /* 0x00000000fffff984 */ /* 0x000fe20000000800 */
[----:B------:R2:W-:Y:S06]  /*5f50*/  MEMBAR.ALL.CTA ;  /* 0x0000000000007992 */ /* 0x0005ec0000008000 */
[----:B--2---:R-:W2:Y:S01]  /*5f60*/  FENCE.VIEW.ASYNC.S ;  /* 0x00000000000073c6 */ /* 0x004ea20000000000 */
[----:B------:R-:W1:Y:S08]  /*5f70*/  @!P1 LDC R14, c[0x0][0xb20] ;  /* 0x0002c800ff0e9b82 */ /* 0x000e700000000800 */
[----:B------:R-:W1:Y:S01]  /*5f80*/  @!P1 LDC R9, c[0x0][0xb0c] ;  /* 0x0002c300ff099b82 */ /* 0x000e620000000800 */
[----:B--2---:R2:W-:Y:S01]  /*5f90*/  SYNCS.ARRIVE.TRANS64.RED.A1T0 RZ, [R0+URZ], RZ ;  /* 0x000000ff00ff79a7 */ /* 0x0045e200081004ff */
[----:B----4-:R-:W-:Y:S04]  /*5fa0*/  LOP3.LUT P4, RZ, R18, 0x1, RZ, 0xc0, !PT ;  /* 0x0000000112ff7812 */ /* 0x010fe8000788c0ff */
[----:B------:R-:W-:Y:S09]  /*5fb0*/  P2R R82, PR, RZ, 0x10 ;  /* 0x00000010ff527803 */ /* 0x000ff20000000000 */
[----:B------:R-:W-:Y:S02]  /*5fc0*/  @P4 MOV R31, R16 ;  /* 0x00000010001f4202 */ /* 0x000fe40000000f00 */
[----:B------:R-:W-:Y:S01]  /*5fd0*/  @P4 LOP3.LUT R29, R17, 0xffff, RZ, 0xc0, !PT ;  /* 0x0000ffff111d4812 */ /* 0x000fe200078ec0ff */
[----:B--23--:R-:W-:Y:S06]  /*5fe0*/  @!P0 BRA `(.L_x_107) ;  /* 0x0000000000a48947 */ /* 0x00cfec0003800000 */
[----:B------:R-:W-:Y:S01]  /*5ff0*/  IMAD.HI.U32 R36, R70, R25, RZ ;  /* 0x0000001946247227 */ /* 0x000fe200078e00ff */
[----:B------:R-:W-:Y:S02]  /*6000*/  ISETP.NE.AND P0, PT, R24, 0x1, PT ;  /* 0x000000011800780c */ /* 0x000fe40003f05270 */
[----:B------:R-:W-:Y:S01]  /*6010*/  ISETP.NE.AND P2, PT, R26, 0x1, PT ;  /* 0x000000011a00780c */ /* 0x000fe20003f45270 */
[-C--:B------:R-:W-:Y:S01]  /*6020*/  IMAD.HI.U32 R34, R71, R64.reuse, RZ ;  /* 0x0000004047227227 */ /* 0x080fe200078e00ff */
[----:B------:R-:W-:Y:S02]  /*6030*/  SHF.R.U32.HI R37, RZ, R69, R36 ;  /* 0x00000045ff257219 */ /* 0x000fe40000011624 */
[----:B------:R-:W-:Y:S01]  /*6040*/  ISETP.NE.AND P3, PT, R28, 0x1, PT ;  /* 0x000000011c00780c */ /* 0x000fe20003f65270 */
[----:B------:R-:W-:Y:S01]  /*6050*/  IMAD.HI.U32 R40, R29, R25, RZ ;  /* 0x000000191d287227 */ /* 0x000fe200078e00ff */
[----:B------:R-:W-:Y:S02]  /*6060*/  SHF.R.U32.HI R34, RZ, R65, R34 ;  /* 0x00000041ff227219 */ /* 0x000fe40000011622 */
[----:B------:R-:W-:Y:S01]  /*6070*/  SEL R3, R70, R37, !P0 ;  /* 0x0000002546037207 */ /* 0x000fe20004000000 */
[----:B------:R-:W-:Y:S01]  /*6080*/  IMAD.HI.U32 R38, R31, R64, RZ ;  /* 0x000000401f267227 */ /* 0x000fe200078e00ff */
[----:B------:R-:W-:Y:S03]  /*6090*/  SEL R7, R71, R34, !P3 ;  /* 0x0000002247077207 */ /* 0x000fe60005800000 */
[-C--:B------:R-:W-:Y:S01]  /*60a0*/  IMAD.HI.U32 R34, R3, R22.reuse, RZ ;  /* 0x0000001603227227 */ /* 0x080fe200078e00ff */
[----:B------:R-:W-:Y:S03]  /*60b0*/  SHF.R.U32.HI R38, RZ, R65, R38 ;  /* 0x00000041ff267219 */ /* 0x000fe60000011626 */
[----:B------:R-:W-:Y:S01]  /*60c0*/  IMAD.HI.U32 R36, R7, R22, RZ ;  /* 0x0000001607247227 */ /* 0x000fe200078e00ff */
[----:B------:R-:W-:Y:S02]  /*60d0*/  @P2 SHF.R.U32.HI R3, RZ, R23, R34 ;  /* 0x00000017ff032219 */ /* 0x000fe40000011622 */
[----:B------:R-:W-:Y:S02]  /*60e0*/  SHF.R.U32.HI R34, RZ, R69, R40 ;  /* 0x00000045ff227219 */ /* 0x000fe40000011628 */
[----:B------:R-:W-:Y:S01]  /*60f0*/  @P2 SHF.R.U32.HI R7, RZ, R23, R36 ;  /* 0x00000017ff072219 */ /* 0x000fe20000011624 */
[C---:B------:R-:W-:Y:S01]  /*6100*/  IMAD R2, R26.reuse, R3, RZ ;  /* 0x000000031a027224 */ /* 0x040fe200078e02ff */
[----:B------:R-:W-:Y:S02]  /*6110*/  SEL R5, R29, R34, !P0 ;  /* 0x000000221d057207 */ /* 0x000fe40004000000 */
[----:B------:R-:W-:Y:S01]  /*6120*/  SEL R3, R31, R38, !P3 ;  /* 0x000000261f037207 */ /* 0x000fe20005800000 */
[----:B------:R-:W-:Y:S01]  /*6130*/  IMAD R4, R26, R7, RZ ;  /* 0x000000071a047224 */ /* 0x000fe200078e02ff */
[C---:B------:R-:W-:Y:S01]  /*6140*/  ISETP.GE.AND P0, PT, R5.reuse, R2, PT ;  /* 0x000000020500720c */ /* 0x040fe20003f06270 */
[----:B------:R-:W-:Y:S03]  /*6150*/  IMAD.HI.U32 R6, R5, R22, RZ ;  /* 0x0000001605067227 */ /* 0x000fe600078e00ff */
[----:B------:R-:W-:Y:S01]  /*6160*/  ISETP.GE.OR P0, PT, R3, R4, P0 ;  /* 0x000000040300720c */ /* 0x000fe20000706670 */
[----:B------:R-:W-:Y:S01]  /*6170*/  IMAD.MOV R4, RZ, RZ, -R3 ;  /* 0x000000ffff047224 */ /* 0x000fe200078e0a03 */
[-C--:B------:R-:W-:Y:S03]  /*6180*/  SHF.R.U32.HI R6, RZ, R23.reuse, R6 ;  /* 0x00000017ff067219 */ /* 0x080fe60000011606 */
[----:B------:R-:W-:Y:S01]  /*6190*/  IMAD R31, R28, R4, R31 ;  /* 0x000000041c1f7224 */ /* 0x000fe200078e021f */
[----:B------:R-:W-:Y:S05]  /*61a0*/  SEL R15, R5, R6, !P2 ;  /* 0x00000006050f7207 */ /* 0x000fea0005000000 */
[----:B------:R-:W-:Y:S02]  /*61b0*/  IMAD.MOV R6, RZ, RZ, -R15 ;  /* 0x000000ffff067224 */ /* 0x000fe400078e0a0f */
[C---:B------:R-:W-:Y:S04]  /*61c0*/  @!P0 IMAD.HI.U32 R2, R3.reuse, R22, RZ ;  /* 0x0000001603028227 */ /* 0x040fe800078e00ff */
[----:B------:R-:W-:Y:S01]  /*61d0*/  IMAD R6, R26, R6, R5 ;  /* 0x000000061a067224 */ /* 0x000fe200078e0205 */
[----:B------:R-:W-:Y:S04]  /*61e0*/  @!P0 SHF.R.U32.HI R2, RZ, R23, R2 ;  /* 0x00000017ff028219 */ /* 0x000fe80000011602 */
[----:B------:R-:W-:Y:S02]  /*61f0*/  @!P0 SEL R0, R3, R2, !P2 ;  /* 0x0000000203008207 */ /* 0x000fe40005000000 */
[----:B------:R-:W-:Y:S02]  /*6200*/  IADD3 R2, PT, PT, -R5, RZ, RZ ;  /* 0x000000ff05027210 */ /* 0x000fe40007ffe1ff */
[----:B------:R-:W-:Y:S01]  /*6210*/  @!P0 IADD3 R8, PT, PT, R15, -R0, RZ ;  /* 0x800000000f088210 */ /* 0x000fe20007ffe0ff */
[----:B------:R-:W-:Y:S02]  /*6220*/  @!P0 IMAD R0, R7, R6, R0 ;  /* 0x0000000607008224 */ /* 0x000fe400078e0200 */
[----:B------:R-:W-:Y:S02]  /*6230*/  IMAD R29, R24, R2, R29 ;  /* 0x00000002181d7224 */ /* 0x000fe400078e021d */
[----:B------:R-:W-:Y:S02]  /*6240*/  @!P0 IMAD R5, R8, R26, R3 ;  /* 0x0000001a08058224 */ /* 0x000fe400078e0203 */
[----:B------:R-:W-:Y:S04]  /*6250*/  @!P0 IMAD.MOV.U32 R3, RZ, RZ, R0 ;  /* 0x000000ffff038224 */ /* 0x000fe800078e0000 */
[----:B------:R-:W-:Y:S02]  /*6260*/  IMAD R31, R3, R28, R31 ;  /* 0x0000001c031f7224 */ /* 0x000fe400078e021f */
[----:B------:R-:W-:Y:S07]  /*6270*/  IMAD R29, R5, R24, R29 ;  /* 0x00000018051d7224 */ /* 0x000fee00078e021d */
.L_x_107:
[----:B-1----:R-:W-:Y:S01]  /*6280*/  @!P1 ISETP.NE.AND P0, PT, R10, 0x1, PT ;  /* 0x000000010a00980c */ /* 0x002fe20003f05270 */
[----:B------:R-:W-:Y:S01]  /*6290*/  @!P1 IMAD.HI.U32 R3, R29, R11, RZ ;  /* 0x0000000b1d039227 */ /* 0x000fe200078e00ff */
[----:B------:R-:W-:Y:S01]  /*62a0*/  R2UR UR42, R21 ;  /* 0x00000000152a72ca */ /* 0x000fe200000e0000 */
[----:B------:R-:W-:Y:S01]  /*62b0*/  BSSY.RECONVERGENT B6, `(.L_x_108) ;  /* 0x0000031000067945 */ /* 0x000fe20003800200 */
[----:B------:R-:W-:Y:S01]  /*62c0*/  R2UR UR41, R20 ;  /* 0x00000000142972ca */ /* 0x000fe200000e0000 */
[----:B------:R-:W-:Y:S01]  /*62d0*/  @!P1 IMAD.HI.U32 R0, R31, R12, RZ ;  /* 0x0000000c1f009227 */ /* 0x000fe200078e00ff */
[----:B------:R-:W-:Y:S02]  /*62e0*/  @!P1 SHF.R.U32.HI R2, RZ, R14, R3 ;  /* 0x0000000eff029219 */ /* 0x000fe40000011603 */
[----:B------:R-:W-:Y:S01]  /*62f0*/  @!P1 ISETP.NE.AND P2, PT, R9, 0x1, PT ;  /* 0x000000010900980c */ /* 0x000fe20003f45270 */
[----:B------:R-:W-:Y:S01]  /*6300*/  VIADD R84, R84, 0x1 ;  /* 0x0000000154547836 */ /* 0x000fe20000000000 */
[----:B------:R-:W-:Y:S02]  /*6310*/  @!P1 SEL R2, R29, R2, !P0 ;  /* 0x000000021d029207 */ /* 0x000fe40004000000 */
[----:B------:R-:W-:Y:S02]  /*6320*/  @!P1 SHF.R.U32.HI R0, RZ, R13, R0 ;  /* 0x0000000dff009219 */ /* 0x000fe40000011600 */
[----:B------:R-:W-:Y:S01]  /*6330*/  LOP3.LUT P0, RZ, R73, 0x1b0, RZ, 0xc0, !PT ;  /* 0x000001b049ff7812 */ /* 0x000fe2000780c0ff */
[----:B------:R-:W-:Y:S01]  /*6340*/  USHF.L.U32 UR42, UR42, 0x6, URZ ;  /* 0x000000062a2a7899 */ /* 0x000fe200080006ff */
[----:B------:R-:W-:Y:S01]  /*6350*/  @!P1 SEL R3, R31, R0, !P2 ;  /* 0x000000001f039207 */ /* 0x000fe20005000000 */
[----:B------:R-:W-:Y:S01]  /*6360*/  USHF.L.U32 UR41, UR41, 0x8, URZ ;  /* 0x0000000829297899 */ /* 0x000fe200080006ff */
[----:B------:R-:W-:Y:S03]  /*6370*/  @P4 SHF.R.U32.HI R74, RZ, 0x10, R17 ;  /* 0x00000010ff4a4819 */ /* 0x000fe60000011611 */
[----:B------:R-:W-:Y:S02]  /*6380*/  @!P1 IMAD.IADD R0, R2, 0x1, -R3 ;  /* 0x0000000102009824 */ /* 0x000fe400078e0a03 */
[----:B------:R-:W-:Y:S02]  /*6390*/  @!P1 IMAD.IADD R2, R3, 0x1, -R2 ;  /* 0x0000000103029824 */ /* 0x000fe400078e0a02 */
[----:B------:R-:W-:Y:S02]  /*63a0*/  @!P1 IMAD R31, R0, R9, R31 ;  /* 0x00000009001f9224 */ /* 0x000fe400078e021f */
[----:B------:R-:W-:Y:S01]  /*63b0*/  @!P1 IMAD R29, R2, R10, R29 ;  /* 0x0000000a021d9224 */ /* 0x000fe200078e021d */
[----:B------:R-:W-:Y:S06]  /*63c0*/  @!P0 BRA `(.L_x_109) ;  /* 0x00000000007c8947 */ /* 0x000fec0003800000 */
[----:B------:R-:W1:Y:S01]  /*63d0*/  LDCU.64 UR8, c[0x4][0x80] ;  /* 0x01001000ff0877ac */ /* 0x000e620008000a00 */
[----:B------:R-:W-:Y:S01]  /*63e0*/  MOV R2, 0x0 ;  /* 0x0000000000027802 */ /* 0x000fe20000000f00 */
[----:B------:R-:W-:Y:S02]  /*63f0*/  HFMA2 R12, -RZ, RZ, 0, 5.9604644775390625e-08 ;  /* 0x00000001ff0c7431 */ /* 0x000fe400000001ff */
[----:B------:R-:W-:Y:S01]  /*6400*/  IMAD.MOV.U32 R8, RZ, RZ, 0x70 ;  /* 0x00000070ff087424 */ /* 0x000fe200078e00ff */
[----:B------:R2:W3:Y:S01]  /*6410*/  LDC.64 R14, c[0x4][R2] ;  /* 0x01000000020e7b82 */ /* 0x0004e20000000a00 */
[----:B------:R-:W4:Y:S01]  /*6420*/  LDCU.64 UR6, c[0x4][0x88] ;  /* 0x01001100ff0677ac */ /* 0x000f220008000a00 */
[----:B------:R-:W-:Y:S01]  /*6430*/  IMAD.MOV.U32 R13, RZ, RZ, RZ ;  /* 0x000000ffff0d7224 */ /* 0x000fe200078e00ff */
[----:B------:R-:W2:Y:S01]  /*6440*/  LDCU.64 UR4, c[0x4][0x8] ;  /* 0x01000100ff0477ac */ /* 0x000ea20008000a00 */
[----:B-1----:R-:W-:Y:S01]  /*6450*/  MOV R5, UR9 ;  /* 0x0000000900057c02 */ /* 0x002fe20008000f00 */
[----:B------:R-:W-:Y:S01]  /*6460*/  IMAD.U32 R4, RZ, RZ, UR8 ;  /* 0x00000008ff047e24 */ /* 0x000fe2000f8e00ff */
[----:B----4-:R-:W-:Y:S01]  /*6470*/  MOV R7, UR7 ;  /* 0x0000000700077c02 */ /* 0x010fe20008000f00 */
[----:B------:R-:W-:Y:S01]  /*6480*/  IMAD.U32 R6, RZ, RZ, UR6 ;  /* 0x00000006ff067e24 */ /* 0x000fe2000f8e00ff */
[----:B--2---:R-:W-:Y:S01]  /*6490*/  MOV R11, UR5 ;  /* 0x00000005000b7c02 */ /* 0x004fe20008000f00 */
[----:B------:R-:W-:Y:S02]  /*64a0*/  IMAD.U32 R10, RZ, RZ, UR4 ;  /* 0x00000004ff0a7e24 */ /* 0x000fe4000f8e00ff */
[----:B------:R-:W-:Y:S07]  /*64b0*/  LEPC R20, `(.L_x_110) ;  /* 0x000000001014794e */ /* 0x000fee0000000000 */
[----:B---3-5:R-:W-:Y:S05]  /*64c0*/  CALL.ABS.NOINC R14 ;  /* 0x000000000e007343 */ /* 0x028fea0003c00000 */
.L_x_110:
[----:B------:R-:W1:Y:S01]  /*64d0*/  LDCU.64 UR8, c[0x4][0x80] ;  /* 0x01001000ff0877ac */ /* 0x000e620008000a00 */
[----:B------:R-:W2:Y:S01]  /*64e0*/  LDC.64 R2, c[0x4][R2] ;  /* 0x0100000002027b82 */ /* 0x000ea20000000a00 */
[----:B------:R-:W-:Y:S02]  /*64f0*/  HFMA2 R12, -RZ, RZ, 0, 5.9604644775390625e-08 ;  /* 0x00000001ff0c7431 */ /* 0x000fe400000001ff */
[----:B------:R-:W-:Y:S02]  /*6500*/  IMAD.MOV.U32 R8, RZ, RZ, 0x70 ;  /* 0x00000070ff087424 */ /* 0x000fe400078e00ff */
[----:B------:R-:W-:Y:S01]  /*6510*/  IMAD.MOV.U32 R13, RZ, RZ, RZ ;  /* 0x000000ffff0d7224 */ /* 0x000fe200078e00ff */
[----:B------:R-:W3:Y:S01]  /*6520*/  LDCU.64 UR6, c[0x4][0x88] ;  /* 0x01001100ff0677ac */ /* 0x000ee20008000a00 */
[----:B------:R-:W4:Y:S01]  /*6530*/  LDCU.64 UR4, c[0x4][0x8] ;  /* 0x01000100ff0477ac */ /* 0x000f220008000a00 */
[----:B-1----:R-:W-:Y:S02]  /*6540*/  MOV R4, UR8 ;  /* 0x0000000800047c02 */ /* 0x002fe40008000f00 */
[----:B------:R-:W-:Y:S02]  /*6550*/  MOV R5, UR9 ;  /* 0x0000000900057c02 */ /* 0x000fe40008000f00 */
[----:B---3--:R-:W-:Y:S01]  /*6560*/  MOV R7, UR7 ;  /* 0x0000000700077c02 */ /* 0x008fe20008000f00 */
[----:B------:R-:W-:Y:S01]  /*6570*/  IMAD.U32 R6, RZ, RZ, UR6 ;  /* 0x00000006ff067e24 */ /* 0x000fe2000f8e00ff */
[----:B----4-:R-:W-:Y:S01]  /*6580*/  MOV R11, UR5 ;  /* 0x00000005000b7c02 */ /* 0x010fe20008000f00 */
[----:B------:R-:W-:Y:S02]  /*6590*/  IMAD.U32 R10, RZ, RZ, UR4 ;  /* 0x00000004ff0a7e24 */ /* 0x000fe4000f8e00ff */
[----:B------:R-:W-:Y:S07]  /*65a0*/  LEPC R20, `(.L_x_109) ;  /* 0x000000001014794e */ /* 0x000fee0000000000 */
[----:B--2---:R-:W-:Y:S05]  /*65b0*/  CALL.ABS.NOINC R2 ;  /* 0x0000000002007343 */ /* 0x004fea0003c00000 */
.L_x_109:
[----:B------:R-:W-:Y:S05]  /*65c0*/  BSYNC.RECONVERGENT B6 ;  /* 0x0000000000067941 */ /* 0x000fea0003800200 */
.L_x_108:
[----:B------:R-:W-:Y:S01]  /*65d0*/  ISETP.NE.U32.AND P4, PT, R62, RZ, PT ;  /* 0x000000ff3e00720c */ /* 0x000fe20003f85070 */
[----:B------:R-:W-:Y:S01]  /*65e0*/  UISETP.NE.AND UP2, UPT, UR48, URZ, UPT ;  /* 0x000000ff3000728c */ /* 0x000fe2000bf45270 */
[----:B------:R-:W-:Y:S01]  /*65f0*/  ISETP.NE.U32.AND P2, PT, RZ, UR44, PT ;  /* 0x0000002cff007c0c */ /* 0x000fe2000bf45070 */
[----:B------:R-:W-:Y:S01]  /*6600*/  UISETP.NE.U32.AND UP1, UPT, UR46, URZ, UPT ;  /* 0x000000ff2e00728c */ /* 0x000fe2000bf25070 */
[----:B------:R-:W-:Y:S01]  /*6610*/  ISETP.NE.AND.EX P4, PT, R63, RZ, PT, P4 ;  /* 0x000000ff3f00720c */ /* 0x000fe20003f85340 */
[----:B------:R-:W-:Y:S01]  /*6620*/  UPLOP3.LUT UP0, UPT, UPT, UPT, UPT, 0x40, 0x4 ;  /* 0x000000000004789c */ /* 0x000fe20003f0e870 */
[----:B------:R-:W-:Y:S01]  /*6630*/  ISETP.NE.AND.EX P2, PT, RZ, UR45, PT, P2 ;  /* 0x0000002dff007c0c */ /* 0x000fe2000bf45320 */
[----:B------:R-:W-:Y:S01]  /*6640*/  UISETP.NE.AND.EX UP1, UPT, UR47, URZ, UPT, UP1 ;  /* 0x000000ff2f00728c */ /* 0x000fe2000bf25310 */
[----:B------:R-:W-:Y:S04]  /*6650*/  PLOP3.LUT P1, PT, PT, PT, UP2, 0x80, 0x8 ;  /* 0x000000000008781c */ /* 0x000fe80003f2f028 */
[----:B------:R-:W-:Y:S06]  /*6660*/  @UP2 UPLOP3.LUT UP0, UPT, UPT, UPT, UP1, 0x80, 0x8 ;  /* 0x000000000008289c */ /* 0x000fec0003f0f010 */
[----:B------:R-:W-:Y:S01]  /*6670*/  PLOP3.LUT P0, PT, PT, PT, UP0, 0x80, 0x8 ;  /* 0x000000000008781c */ /* 0x000fe20003f0f008 */
[----:B------:R-:W-:Y:S01]  /*6680*/  @!UPT UIADD3 URZ, UPT, UPT, URZ, URZ, URZ ;  /* 0x000000fffffff290 */ /* 0x000fe2000fffe0ff */
[----:B------:R-:W-:Y:S11]  /*6690*/  BRA.U !UP1, `(.L_x_111) ;  /* 0x0000000109387547 */ /* 0x000ff6000b800000 */
[----:B------:R-:W-:Y:S01]  /*66a0*/  UISETP.NE.U32.AND UP0, UPT, UR44, URZ, UPT ;  /* 0x000000ff2c00728c */ /* 0x000fe2000bf05070 */
[----:B------:R-:W-:Y:S02]  /*66b0*/  HFMA2 R0, -RZ, RZ, 0, 5.9604644775390625e-08 ;  /* 0x00000001ff007431 */ /* 0x000fe400000001ff */
[----:B------:R-:W-:Y:S01]  /*66c0*/  IMAD.MOV.U32 R67, RZ, RZ, 0x1 ;  /* 0x00000001ff437424 */ /* 0x000fe200078e00ff */
[----:B------:R-:W-:Y:S06]  /*66d0*/  UISETP.NE.AND.EX UP0, UPT, UR45, URZ, UPT, UP0 ;  /* 0x000000ff2d00728c */ /* 0x000fec000bf05300 */
[----:B------:R-:W-:Y:S05]  /*66e0*/  PLOP3.LUT P3, PT, PT, PT, UP0, 0x80, 0x8 ;  /* 0x000000000008781c */ /* 0x000fea0003f6f008 */
[----:B------:R-:W1:Y:S01]  /*66f0*/  @UP0 LDCU.64 UR6, c[0x0][0x888] ;  /* 0x00011100ff0607ac */ /* 0x000e620008000a00 */
[----:B------:R-:W-:Y:S07]  /*6700*/  @UP0 UIMAD UR4, UR36, UR46, URZ ;  /* 0x0000002e240402a4 */ /* 0x000fee000f8e02ff */
[----:B------:R-:W-:Y:S01]  /*6710*/  @!P3 PRMT R67, R0, 0x7610, R67 ;  /* 0x000076100043b816 */ /* 0x000fe20000000043 */
[----:B-1----:R-:W-:Y:S03]  /*6720*/  @UP0 UIMAD.WIDE UR6, UR4, 0x4, UR6 ;  /* 0x00000004040608a5 */ /* 0x002fe6000f8e0206 */
[----:B------:R-:W1:Y:S03]  /*6730*/  @!UP0 LDCU UR4, c[0x0][0x880] ;  /* 0x00011000ff0487ac */ /* 0x000e660008000800 */
[----:B------:R-:W-:Y:S01]  /*6740*/  IMAD.U32 R2, RZ, RZ, UR6 ;  /* 0x00000006ff027e24 */ /* 0x000fe2000f8e00ff */
[----:B------:R-:W-:Y:S05]  /*6750*/  MOV R3, UR7 ;  /* 0x0000000700037c02 */ /* 0x000fea0008000f00 */
[----:B-----5:R2:W5:Y:S02]  /*6760*/  @P3 LDG.E R35, desc[UR38][R2.64] ;  /* 0x0000002602233981 */ /* 0x020564000c1e1900 */
[----:B-12---:R-:W-:Y:S02]  /*6770*/  @!P3 IMAD.U32 R35, RZ, RZ, UR4 ;  /* 0x00000004ff23be24 */ /* 0x006fe4000f8e00ff */
.L_x_111:
[----:B------:R-:W-:Y:S05]  /*6780*/  @!P4 BRA `(.L_x_112) ;  /* 0x000000000020c947 */ /* 0x000fea0003800000 */
[----:B------:R-:W-:Y:S04]  /*6790*/  ISETP.NE.U32.AND P3, PT, R60, RZ, PT ;  /* 0x000000ff3c00720c */ /* 0x000fe80003f65070 */
[----:B------:R-:W-:Y:S11]  /*67a0*/  ISETP.NE.AND.EX P3, PT, R61, RZ, PT, P3 ;  /* 0x000000ff3d00720c */ /* 0x000ff60003f65330 */
[----:B------:R-:W-:Y:S02]  /*67b0*/  @!UPT UIADD3 URZ, UPT, UPT, URZ, URZ, URZ ;  /* 0x000000fffffff290 */ /* 0x000fe4000fffe0ff */
[----:B------:R-:W1:Y:S01]  /*67c0*/  @P3 LDC.64 R2, c[0x0][0x8a8] ;  /* 0x00022a00ff023b82 */ /* 0x000e620000000a00 */
[----:B------:R-:W-:Y:S04]  /*67d0*/  @P3 IMAD R0, R62, UR36, RZ ;  /* 0x000000243e003c24 */ /* 0x000fe8000f8e02ff */
[----:B-1----:R-:W-:Y:S05]  /*67e0*/  @P3 IMAD.WIDE R2, R0, 0x4, R2 ;  /* 0x0000000400023825 */ /* 0x002fea00078e0202 */
[----:B-----5:R1:W5:Y:S02]  /*67f0*/  @P3 LDG.E R32, desc[UR38][R2.64] ;  /* 0x0000002602203981 */ /* 0x020364000c1e1900 */
[----:B-1----:R-:W2:Y:S02]  /*6800*/  @!P3 LDC R32, c[0x0][0x8a0] ;  /* 0x00022800ff20bb82 */ /* 0x002ea40000000800 */
.L_x_112:
[----:B-----5:R-:W-:Y:S01]  /*6810*/  FSETP.NEU.AND P3, PT, R35, RZ, PT ;  /* 0x000000ff2300720b */ /* 0x020fe20003f6d000 */
[----:B------:R-:W-:Y:S01]  /*6820*/  BSSY B1, `(.L_x_113) ;  /* 0x0000038000017945 */ /* 0x000fe20003800000 */
[----:B------:R-:W-:Y:S01]  /*6830*/  SEL R3, RZ, 0xffffffff, P2 ;  /* 0xffffffffff037807 */ /* 0x000fe20001000000 */
[----:B------:R-:W-:Y:S01]  /*6840*/  IMAD.MOV.U32 R43, RZ, RZ, 0x1 ;  /* 0x00000001ff2b7424 */ /* 0x000fe200078e00ff */
[----:B------:R-:W-:Y:S01]  /*6850*/  @P1 LOP3.LUT P2, RZ, R67, 0xff, RZ, 0xc0, !PT ;  /* 0x000000ff43ff1812 */ /* 0x000fe2000784c0ff */
[----:B------:R-:W-:Y:S01]  /*6860*/  IMAD R34, R30, 0x80, R33 ;  /* 0x000000801e227824 */ /* 0x000fe200078e0221 */
[----:B------:R-:W-:Y:S01]  /*6870*/  @P1 SEL R2, RZ, 0xffffffff, P3 ;  /* 0xffffffffff021807 */ /* 0x000fe20001800000 */
[----:B------:R-:W-:Y:S01]  /*6880*/  IMAD R85, R80, -0x10, R78 ;  /* 0xfffffff050557824 */ /* 0x000fe200078e024e */
[----:B------:R-:W-:Y:S01]  /*6890*/  LEA R87, R30, UR49, 0x3 ;  /* 0x000000311e577c11 */ /* 0x000fe2000f8e18ff */
[----:B------:R-:W-:Y:S01]  /*68a0*/  IMAD.MOV.U32 R88, RZ, RZ, RZ ;  /* 0x000000ffff587224 */ /* 0x000fe200078e00ff */
[----:B------:R-:W-:Y:S02]  /*68b0*/  @P0 SEL R2, R3, R2, !P2 ;  /* 0x0000000203020207 */ /* 0x000fe40005000000 */
[----:B------:R-:W-:Y:S02]  /*68c0*/  CS2R R46, SRZ ;  /* 0x00000000002e7805 */ /* 0x000fe4000001ff00 */
[----:B------:R-:W-:Y:S02]  /*68d0*/  SHF.L.U32 R0, R76, 0x1f, RZ ;  /* 0x0000001f4c007819 */ /* 0x000fe400000006ff */
[----:B------:R-:W-:Y:S02]  /*68e0*/  CS2R R44, SRZ ;  /* 0x00000000002c7805 */ /* 0x000fe4000001ff00 */
[----:B------:R-:W-:Y:S02]  /*68f0*/  @P1 LOP3.LUT R2, R2, 0x1, RZ, 0xc0, !PT ;  /* 0x0000000102021812 */ /* 0x000fe400078ec0ff */
[----:B------:R-:W-:Y:S02]  /*6900*/  CS2R R50, SRZ ;  /* 0x0000000000327805 */ /* 0x000fe4000001ff00 */
[----:B------:R-:W-:Y:S02]  /*6910*/  PLOP3.LUT P2, PT, PT, PT, UP1, 0x80, 0x8 ;  /* 0x000000000008781c */ /* 0x000fe40003f4f018 */
[----:B------:R-:W-:Y:S02]  /*6920*/  CS2R R48, SRZ ;  /* 0x0000000000307805 */ /* 0x000fe4000001ff00 */
[----:B------:R-:W-:Y:S02]  /*6930*/  ISETP.NE.U32.OR P5, PT, R2, 0x1, !P1 ;  /* 0x000000010200780c */ /* 0x000fe40004fa5470 */
[----:B------:R-:W-:Y:S02]  /*6940*/  CS2R R54, SRZ ;  /* 0x0000000000367805 */ /* 0x000fe4000001ff00 */
[----:B------:R-:W-:Y:S02]  /*6950*/  LOP3.LUT P4, R83, R67, 0xff, RZ, 0xc0, !PT ;  /* 0x000000ff43537812 */ /* 0x000fe4000788c0ff */
[----:B------:R-:W-:Y:S02]  /*6960*/  CS2R R52, SRZ ;  /* 0x0000000000347805 */ /* 0x000fe4000001ff00 */
[----:B------:R-:W-:Y:S02]  /*6970*/  SEL R2, RZ, 0xffffffff, P3 ;  /* 0xffffffffff027807 */ /* 0x000fe40001800000 */
[----:B------:R-:W-:Y:S02]  /*6980*/  CS2R R58, SRZ ;  /* 0x00000000003a7805 */ /* 0x000fe4000001ff00 */
[----:B------:R-:W-:Y:S02]  /*6990*/  P2R R86, PR, RZ, 0x20 ;  /* 0x00000020ff567803 */ /* 0x000fe40000000000 */
[----:B------:R-:W-:Y:S02]  /*69a0*/  CS2R R56, SRZ ;  /* 0x0000000000387805 */ /* 0x000fe4000001ff00 */
[----:B------:R-:W-:Y:S02]  /*69b0*/  @P2 SEL R2, R3, R2, !P4 ;  /* 0x0000000203022207 */ /* 0x000fe40006000000 */
[----:B------:R-:W-:Y:S02]  /*69c0*/  @P5 SHF.L.U32 R4, RZ, 0x1f, RZ ;  /* 0x0000001fff045819 */ /* 0x000fe400000006ff */
[----:B------:R-:W-:Y:S02]  /*69d0*/  LOP3.LUT R2, R2, 0x1, RZ, 0xc0, !PT ;  /* 0x0000000102027812 */ /* 0x000fe400078ec0ff */
[----:B------:R-:W1:Y:S02]  /*69e0*/  @P5 SYNCS.PHASECHK.TRANS64.TRYWAIT P1, [UR49+0x50], R4 ;  /* 0x00005004ff0055a7 */ /* 0x000e640008021131 */
[----:B------:R-:W-:Y:S04]  /*69f0*/  ISETP.NE.U32.AND P2, PT, R2, 0x1, PT ;  /* 0x000000010200780c */ /* 0x000fe80003f45070 */
[----:B------:R-:W-:Y:S01]  /*6a00*/  P2R R89, PR, RZ, 0x4 ;  /* 0x00000004ff597803 */ /* 0x000fe20000000000 */
[----:B------:R3:W4:Y:S01]  /*6a10*/  SYNCS.PHASECHK.TRANS64.TRYWAIT P0, [R87+URZ+0xc0], R0 ;  /* 0x0000c000570075a7 */ /* 0x00072200080011ff */
[----:B-1----:R-:W-:Y:S01]  /*6a20*/  @P5 SEL R43, RZ, 0x1, !P1 ;  /* 0x00000001ff2b5807 */ /* 0x002fe20004800000 */
[----:B---3--:R-:W-:Y:S06]  /*6a30*/  @!P5 BRA `(.L_x_114) ;  /* 0x000000000058d947 */ /* 0x008fec0003800000 */
[----:B------:R-:W-:Y:S01]  /*6a40*/  IMAD.MOV.U32 R47, RZ, RZ, RZ ;  /* 0x000000ffff2f7224 */ /* 0x000fe200078e00ff */
[----:B------:R-:W-:Y:S01]  /*6a50*/  ISETP.NE.AND P1, PT, R43, RZ, PT ;  /* 0x000000ff2b00720c */ /* 0x000fe20003f25270 */
[----:B------:R-:W-:Y:S01]  /*6a60*/  BSSY B0, `(.L_x_115) ;  /* 0x000000c000007945 */ /* 0x000fe20003800000 */
[----:B------:R-:W-:Y:S02]  /*6a70*/  CS2R R58, SRZ ;  /* 0x00000000003a7805 */ /* 0x000fe4000001ff00 */
[----:B------:R-:W-:Y:S02]  /*6a80*/  CS2R R56, SRZ ;  /* 0x0000000000387805 */ /* 0x000fe4000001ff00 */
[----:B------:R-:W-:Y:S02]  /*6a90*/  CS2R R54, SRZ ;  /* 0x0000000000367805 */ /* 0x000fe4000001ff00 */
[----:B------:R-:W-:Y:S02]  /*6aa0*/  CS2R R52, SRZ ;  /* 0x0000000000347805 */ /* 0x000fe4000001ff00 */
[----:B------:R-:W-:Y:S02]  /*6ab0*/  CS2R R50, SRZ ;  /* 0x0000000000327805 */ /* 0x000fe4000001ff00 */
[----:B------:R-:W-:Y:S02]  /*6ac0*/  CS2R R48, SRZ ;  /* 0x0000000000307805 */ /* 0x000fe4000001ff00 */
[----:B------:R-:W-:Y:S01]  /*6ad0*/  CS2R R44, SRZ ;  /* 0x00000000002c7805 */ /* 0x000fe2000001ff00 */
[----:B------:R-:W-:Y:S06]  /*6ae0*/  @P1 BRA `(.L_x_116) ;  /* 0x00000000000c1947 */ /* 0x000fec0003800000 */
[----:B------:R-:W-:Y:S04]  /*6af0*/  SHF.L.U32 R3, RZ, 0x1f, RZ ;  /* 0x0000001fff037819 */ /* 0x000fe800000006ff */
[----:B------:R-:W1:Y:S02]  /*6b00*/  SYNCS.PHASECHK.TRANS64.TRYWAIT P1, [UR49+0x50], R3 ;  /* 0x00005003ff0075a7 */ /* 0x000e640008021131 */
[----:B-1----:R-:W-:Y:S05]  /*6b10*/  @!P1 BRA `(.L_x_117) ;  /* 0x0000005c006c9947 */ /* 0x002fea0003800000 */
.L_x_116:
[----:B------:R-:W-:Y:S05]  /*6b20*/  BSYNC B0 ;  /* 0x0000000000007941 */ /* 0x000fea0003800000 */
.L_x_115:
[----:B------:R-:W-:Y:S01]  /*6b30*/  ISETP.NE.AND P1, PT, R89, RZ, PT ;  /* 0x000000ff5900720c */ /* 0x000fe20003f25270 */
[----:B------:R-:W-:Y:S11]  /*6b40*/  HFMA2 R88, -RZ, RZ, 0, 5.9604644775390625e-08 ;  /* 0x00000001ff587431 */ /* 0x000ff600000001ff */
[----:B------:R-:W-:Y:S01]  /*6b50*/  @!UPT UIADD3 URZ, UPT, UPT, URZ, URZ, URZ ;  /* 0x000000fffffff290 */ /* 0x000fe2000fffe0ff */
[----:B------:R3:W1:Y:S04]  /*6b60*/  @P1 LDS.128 R56, [R79] ;  /* 0x000000004f381984 */ /* 0x0006680000000c00 */
[----:B------:R3:W1:Y:S04]  /*6b70*/  @P1 LDS.128 R52, [R78+0x10] ;  /* 0x000010004e341984 */ /* 0x0006680000000c00 */
[----:B------:R3:W1:Y:S04]  /*6b80*/  @P1 LDS.128 R48, [R77+0x20] ;  /* 0x000020004d301984 */ /* 0x0006680000000c00 */
[----:B------:R3:W1:Y:S02]  /*6b90*/  @P1 LDS.128 R44, [R85+0x30] ;  /* 0x00003000552c1984 */ /* 0x0006640000000c00 */
.L_x_114:
[----:B------:R-:W-:Y:S05]  /*6ba0*/  BSYNC B1 ;  /* 0x0000000000017941 */ /* 0x000fea0003800000 */
.L_x_113:
[----:B-1----:R-:W-:Y:S04]  /*6bb0*/  SHF.R.U32.HI R3, RZ, 0x15, R34 ;  /* 0x00000015ff037819 */ /* 0x002fe80000011622 */
[----:B------:R-:W-:Y:S01]  /*6bc0*/  LOP3.LUT P1, RZ, R3, 0x3, R72, 0x48, !PT ;  /* 0x0000000303ff7812 */ /* 0x000fe20007824848 */
[----:B------:R-:W-:Y:S01]  /*6bd0*/  @!UPT UIADD3 URZ, UPT, UPT, URZ, URZ, URZ ;  /* 0x000000fffffff290 */ /* 0x000fe2000fffe0ff */
[----:B----4-:R-:W-:Y:S11]  /*6be0*/  @P0 BRA `(.L_x_118) ;  /* 0x0000000000080947 */ /* 0x010ff60003800000 */
[----:B------:R-:W1:Y:S02]  /*6bf0*/  SYNCS.PHASECHK.TRANS64.TRYWAIT P0, [R87+URZ+0xc0], R0 ;  /* 0x0000c000570075a7 */ /* 0x000e6400080011ff */
[----:B-1----:R-:W-:Y:S05]  /*6c00*/  @!P0 BRA `(.L_x_119) ;  /* 0x0000005c00488947 */ /* 0x002fea0003800000 */
.L_x_118:
[----:B------:R-:W-:Y:S05]  /*6c10*/  @!P1 BRA `(.L_x_120) ;  /* 0x0000000000409947 */ /* 0x000fea0003800000 */
[----:B------:R-:W4:Y:S01]  /*6c20*/  LDCU.64 UR8, c[0x4][0x70] ;  /* 0x01000e00ff0877ac */ /* 0x000f220008000a00 */
[----:B------:R-:W-:Y:S01]  /*6c30*/  MOV R3, 0x0 ;  /* 0x0000000000037802 */ /* 0x000fe20000000f00 */
[----:B------:R-:W-:Y:S02]  /*6c40*/  HFMA2 R12, -RZ, RZ, 0, 5.9604644775390625e-08 ;  /* 0x00000001ff0c7431 */ /* 0x000fe400000001ff */
[----:B------:R-:W-:Y:S02]  /*6c50*/  IMAD.MOV.U32 R8, RZ, RZ, 0x192 ;  /* 0x00000192ff087424 */ /* 0x000fe400078e00ff */
[----:B------:R-:W-:Y:S01]  /*6c60*/  IMAD.MOV.U32 R13, RZ, RZ, RZ ;  /* 0x000000ffff0d7224 */ /* 0x000fe200078e00ff */
[----:B------:R-:W5:Y:S01]  /*6c70*/  LDCU.64 UR6, c[0x4][0x78] ;  /* 0x01000f00ff0677ac */ /* 0x000f620008000a00 */
[----:B------:R-:W1:Y:S01]  /*6c80*/  LDC.64 R2, c[0x4][R3] ;  /* 0x0100000003027b82 */ /* 0x000e620000000a00 */
[----:B------:R-:W2:Y:S01]  /*6c90*/  LDCU.64 UR4, c[0x4][0x10] ;  /* 0x01000200ff0477ac */ /* 0x000ea20008000a00 */
[----:B----4-:R-:W-:Y:S01]  /*6ca0*/  MOV R5, UR9 ;  /* 0x0000000900057c02 */ /* 0x010fe20008000f00 */
[----:B------:R-:W-:Y:S01]  /*6cb0*/  IMAD.U32 R4, RZ, RZ, UR8 ;  /* 0x00000008ff047e24 */ /* 0x000fe2000f8e00ff */
[----:B-----5:R-:W-:Y:S01]  /*6cc0*/  MOV R7, UR7 ;  /* 0x0000000700077c02 */ /* 0x020fe20008000f00 */
[----:B------:R-:W-:Y:S01]  /*6cd0*/  IMAD.U32 R6, RZ, RZ, UR6 ;  /* 0x00000006ff067e24 */ /* 0x000fe2000f8e00ff */
[----:B--2---:R-:W-:Y:S01]  /*6ce0*/  MOV R11, UR5 ;  /* 0x00000005000b7c02 */ /* 0x004fe20008000f00 */
[----:B------:R-:W-:Y:S02]  /*6cf0*/  IMAD.U32 R10, RZ, RZ, UR4 ;  /* 0x00000004ff0a7e24 */ /* 0x000fe4000f8e00ff */
[----:B------:R-:W-:Y:S07]  /*6d00*/  LEPC R20, `(.L_x_120) ;  /* 0x000000001014794e */ /* 0x000fee0000000000 */
[----:B-1-3--:R-:W-:Y:S05]  /*6d10*/  CALL.ABS.NOINC R2 ;  /* 0x0000000002007343 */ /* 0x00afea0003c00000 */
.L_x_120:
[----:B------:R-:W-:Y:S01]  /*6d20*/  LOP3.LUT R20, R56, 0xffffe000, RZ, 0xc0, !PT ;  /* 0xffffe00038147812 */ /* 0x000fe200078ec0ff */
[----:B------:R-:W-:Y:S05]  /*6d30*/  WARPSYNC.ALL ;  /* 0x0000000000007948 */ /* 0x000fea0003800000 */
[----:B------:R-:W-:Y:S01]  /*6d40*/  R2UR UR4, R34 ;  /* 0x00000000220472ca */ /* 0x000fe200000e0000 */
[----:B------:R-:W-:Y:S01]  /*6d50*/  BSSY.RECONVERGENT B0, `(.L_x_121) ;  /* 0x000005c000007945 */ /* 0x000fe20003800200 */
[----:B------:R-:W-:Y:S02]  /*6d60*/  LOP3.LUT R21, R57, 0xffffe000, RZ, 0xc0, !PT ;  /* 0xffffe00039157812 */ /* 0x000fe400078ec0ff */
[----:B------:R-:W-:Y:S02]  /*6d70*/  LOP3.LUT R40, R58, 0xffffe000, RZ, 0xc0, !PT ;  /* 0xffffe0003a287812 */ /* 0x000fe400078ec0ff */
[----:B------:R-:W-:Y:S02]  /*6d80*/  LOP3.LUT R41, R52, 0xffffe000, RZ, 0xc0, !PT ;  /* 0xffffe00034297812 */ /* 0x000fe400078ec0ff */
[----:B------:R-:W-:Y:S05]  /*6d90*/  ISETP.NE.AND P0, PT, R81, RZ, PT ;  /* 0x000000ff5100720c */ /* 0x000fea0003f05270 */
[----:B------:R-:W1:Y:S02]  /*6da0*/  LDTM.x16 R4, tmem[UR4] ;  /* 0x00000004000479ee */ /* 0x000e640008240000 */
[C---:B-12---:R-:W-:Y:S01]  /*6db0*/  FMUL R0, R32.reuse, R4 ;  /* 0x0000000420007220 */ /* 0x046fe20000400000 */
[C---:B------:R-:W-:Y:S01]  /*6dc0*/  FMUL R2, R32.reuse, R5 ;  /* 0x0000000520027220 */ /* 0x040fe20000400000 */
[C---:B------:R-:W-:Y:S01]  /*6dd0*/  FMUL R3, R32.reuse, R6 ;  /* 0x0000000620037220 */ /* 0x040fe20000400000 */
[----:B------:R-:W-:Y:S01]  /*6de0*/  FMUL R7, R32, R7 ;  /* 0x0000000720077220 */ /* 0x000fe20000400000 */
[----:B------:R-:W-:Y:S01]  /*6df0*/  FFMA R36, R35, R20, R0 ;  /* 0x0000001423247223 */ /* 0x000fe20000000000 */
[----:B------:R-:W-:Y:S01]  /*6e00*/  LOP3.LUT R20, R59, 0xffffe000, RZ, 0xc0, !PT ;  /* 0xffffe0003b147812 */ /* 0x000fe200078ec0ff */
[C---:B------:R-:W-:Y:S01]  /*6e10*/  FFMA R37, R35.reuse, R21, R2 ;  /* 0x0000001523257223 */ /* 0x040fe20000000002 */
[----:B------:R-:W-:Y:S01]  /*6e20*/  LOP3.LUT R21, R54, 0xffffe000, RZ, 0xc0, !PT ;  /* 0xffffe00036157812 */ /* 0x000fe200078ec0ff */
[----:B------:R-:W-:Y:S01]  /*6e30*/  FFMA R38, R35, R40, R3 ;  /* 0x0000002823267223 */ /* 0x000fe20000000003 */
[----:B------:R-:W-:Y:S01]  /*6e40*/  LOP3.LUT R40, R53, 0xffffe000, RZ, 0xc0, !PT ;  /* 0xffffe00035287812 */ /* 0x000fe200078ec0ff */
[----:B------:R-:W-:Y:S01]  /*6e50*/  FFMA R39, R35, R20, R7 ;  /* 0x0000001423277223 */ /* 0x000fe20000000007 */
[----:B------:R-:W-:Y:S01]  /*6e60*/  LOP3.LUT R20, R55, 0xffffe000, RZ, 0xc0, !PT ;  /* 0xffffe00037147812 */ /* 0x000fe200078ec0ff */
[C---:B------:R-:W-:Y:S01]  /*6e70*/  FMUL R4, R32.reuse, R8 ;  /* 0x0000000820047220 */ /* 0x040fe20000400000 */
[----:B------:R-:W-:Y:S01]  /*6e80*/  F2FP.TF32.F32.PACK_B R36, R36 ;  /* 0x00000024ff24723e */ /* 0x000fe200024050ff */
[C---:B------:R-:W-:Y:S01]  /*6e90*/  FMUL R5, R32.reuse, R9 ;  /* 0x0000000920057220 */ /* 0x040fe20000400000 */
[----:B------:R-:W-:Y:S01]  /*6ea0*/  F2FP.TF32.F32.PACK_B R37, R37 ;  /* 0x00000025ff25723e */ /* 0x000fe200024050ff */
[C---:B------:R-:W-:Y:S01]  /*6eb0*/  FMUL R6, R32.reuse, R10 ;  /* 0x0000000a20067220 */ /* 0x040fe20000400000 */
[----:B------:R-:W-:Y:S01]  /*6ec0*/  FMUL R11, R32, R11 ;  /* 0x0000000b200b7220 */ /* 0x000fe20000400000 */
[----:B------:R-:W-:Y:S01]  /*6ed0*/  F2FP.TF32.F32.PACK_B R38, R38 ;  /* 0x00000026ff26723e */ /* 0x000fe200024050ff */
[C---:B------:R-:W-:Y:S01]  /*6ee0*/  FFMA R4, R35.reuse, R41, R4 ;  /* 0x0000002923047223 */ /* 0x040fe20000000004 */
[----:B------:R-:W-:Y:S01]  /*6ef0*/  F2FP.TF32.F32.PACK_B R39, R39 ;  /* 0x00000027ff27723e */ /* 0x000fe200024050ff */
[C---:B------:R-:W-:Y:S01]  /*6f00*/  FFMA R5, R35.reuse, R40, R5 ;  /* 0x0000002823057223 */ /* 0x040fe20000000005 */
[C---:B------:R-:W-:Y:S01]  /*6f10*/  FFMA R6, R35.reuse, R21, R6 ;  /* 0x0000001523067223 */ /* 0x040fe20000000006 */
[----:B------:R-:W-:Y:S01]  /*6f20*/  FFMA R7, R35, R20, R11 ;  /* 0x0000001423077223 */ /* 0x000fe2000000000b */
[----:B------:R-:W-:Y:S01]  /*6f30*/  LOP3.LUT R41, R48, 0xffffe000, RZ, 0xc0, !PT ;  /* 0xffffe00030297812 */ /* 0x000fe200078ec0ff */
[----:B------:R1:W-:Y:S01]  /*6f40*/  STS.128 [R79], R36 ;  /* 0x000000244f007388 */ /* 0x0003e20000000c00 */
[----:B------:R-:W-:Y:S01]  /*6f50*/  LOP3.LUT R40, R49, 0xffffe000, RZ, 0xc0, !PT ;  /* 0xffffe00031287812 */ /* 0x000fe200078ec0ff */
[C---:B------:R-:W-:Y:S01]  /*6f60*/  FMUL R8, R32.reuse, R12 ;  /* 0x0000000c20087220 */ /* 0x040fe20000400000 */
[----:B------:R-:W-:Y:S01]  /*6f70*/  FMUL R9, R32, R13 ;  /* 0x0000000d20097220 */ /* 0x000fe20000400000 */
[----:B------:R-:W-:Y:S01]  /*6f80*/  LOP3.LUT R21, R50, 0xffffe000, RZ, 0xc0, !PT ;  /* 0xffffe00032157812 */ /* 0x000fe200078ec0ff */
[C---:B------:R-:W-:Y:S01]  /*6f90*/  FMUL R10, R32.reuse, R14 ;  /* 0x0000000e200a7220 */ /* 0x040fe20000400000 */
[----:B------:R-:W-:Y:S01]  /*6fa0*/  LOP3.LUT R20, R51, 0xffffe000, RZ, 0xc0, !PT ;  /* 0xffffe00033147812 */ /* 0x000fe200078ec0ff */
[----:B------:R-:W-:Y:S01]  /*6fb0*/  FMUL R15, R32, R15 ;  /* 0x0000000f200f7220 */ /* 0x000fe20000400000 */
[----:B------:R-:W-:Y:S01]  /*6fc0*/  F2FP.TF32.F32.PACK_B R4, R4 ;  /* 0x00000004ff04723e */ /* 0x000fe200024050ff */
[C---:B------:R-:W-:Y:S01]  /*6fd0*/  FFMA R8, R35.reuse, R41, R8 ;  /* 0x0000002923087223 */ /* 0x040fe20000000008 */
[----:B------:R-:W-:Y:S01]  /*6fe0*/  F2FP.TF32.F32.PACK_B R5, R5 ;  /* 0x00000005ff05723e */ /* 0x000fe200024050ff */
[C---:B------:R-:W-:Y:S01]  /*6ff0*/  FFMA R9, R35.reuse, R40, R9 ;  /* 0x0000002823097223 */ /* 0x040fe20000000009 */
[----:B------:R-:W-:Y:S01]  /*7000*/  F2FP.TF32.F32.PACK_B R6, R6 ;  /* 0x00000006ff06723e */ /* 0x000fe200024050ff */
[C---:B------:R-:W-:Y:S01]  /*7010*/  FFMA R10, R35.reuse, R21, R10 ;  /* 0x00000015230a7223 */ /* 0x040fe2000000000a */
[----:B------:R-:W-:Y:S01]  /*7020*/  F2FP.TF32.F32.PACK_B R7, R7 ;  /* 0x00000007ff07723e */ /* 0x000fe200024050ff */
[----:B------:R-:W-:Y:S01]  /*7030*/  FFMA R11, R35, R20, R15 ;  /* 0x00000014230b7223 */ /* 0x000fe2000000000f */
[----:B------:R-:W-:Y:S01]  /*7040*/  LOP3.LUT R41, R44, 0xffffe000, RZ, 0xc0, !PT ;  /* 0xffffe0002c297812 */ /* 0x000fe200078ec0ff */
[C---:B------:R-:W-:Y:S01]  /*7050*/  FMUL R12, R32.reuse, R16 ;  /* 0x00000010200c7220 */ /* 0x040fe20000400000 */
[----:B------:R-:W-:Y:S01]  /*7060*/  LOP3.LUT R40, R45, 0xffffe000, RZ, 0xc0, !PT ;  /* 0xffffe0002d287812 */ /* 0x000fe200078ec0ff */
[----:B------:R1:W-:Y:S01]  /*7070*/  STS.128 [R78+0x10], R4 ;  /* 0x000010044e007388 */ /* 0x0003e20000000c00 */
        /* <DEDUP_REMOVED lines=13> */
[----:B------:R-:W-:Y:S02]  /*7150*/  F2FP.TF32.F32.PACK_B R12, R12 ;  /* 0x0000000cff0c723e */ /* 0x000fe400024050ff */
[----:B------:R-:W-:Y:S01]  /*7160*/  F2FP.TF32.F32.PACK_B R13, R13 ;  /* 0x0000000dff0d723e */ /* 0x000fe200024050ff */
[----:B------:R1:W-:Y:S01]  /*7170*/  STS.128 [R77+0x20], R8 ;  /* 0x000020084d007388 */ /* 0x0003e20000000c00 */
[----:B------:R-:W-:Y:S02]  /*7180*/  F2FP.TF32.F32.PACK_B R14, R14 ;  /* 0x0000000eff0e723e */ /* 0x000fe400024050ff */
[----:B------:R-:W-:Y:S05]  /*7190*/  F2FP.TF32.F32.PACK_B R15, R15 ;  /* 0x0000000fff0f723e */ /* 0x000fea00024050ff */
[----:B------:R1:W-:Y:S01]  /*71a0*/  STS.128 [R85+0x30], R12 ;  /* 0x0000300c55007388 */ /* 0x0003e20000000c00 */
[----:B------:R-:W-:Y:S01]  /*71b0*/  @!PT LDS RZ, [RZ] ;  /* 0x00000000fffff984 */ /* 0x000fe20000000800 */
[----:B------:R-:W-:Y:S01]  /*71c0*/  @!PT LDS RZ, [RZ] ;  /* 0x00000000fffff984 */ /* 0x000fe20000000800 */
[----:B------:R-:W-:Y:S01]  /*71d0*/  @!PT LDS RZ, [RZ] ;  /* 0x00000000fffff984 */ /* 0x000fe20000000800 */
[----:B------:R-:W-:Y:S01]  /*71e0*/  @!PT LDS RZ, [RZ] ;  /* 0x00000000fffff984 */ /* 0x000fe20000000800 */
[----:B------:R2:W-:Y:S07]  /*71f0*/  MEMBAR.ALL.CTA ;  /* 0x0000000000007992 */ /* 0x0005ee0000008000 */
[----:B--2---:R-:W2:Y:S02]  /*7200*/  FENCE.VIEW.ASYNC.S ;  /* 0x00000000000073c6 */ /* 0x004ea40000000000 */
[----:B--2---:R-:W-:Y:S06]  /*7210*/  BAR.SYNC.DEFER_BLOCKING 0x1, 0x80 ;  /* 0x0042000000007b1d */ /* 0x004fec0000010000 */
[----:B------:R-:W-:Y:S05]  /*7220*/  @P0 BRA `(.L_x_122) ;  /* 0x0000000000380947 */ /* 0x000fea0003800000 */
[----:B------:R-:W-:Y:S02]  /*7230*/  UIADD3 UR4, UPT, UPT, UR49, 0x200, URZ ;  /* 0x0000020031047890 */ /* 0x000fe4000fffe0ff */
[----:B------:R-:W-:Y:S01]  /*7240*/  UIADD3 UR8, UP0, UPT, UR52, 0x680, URZ ;  /* 0x0000068034087890 */ /* 0x000fe2000ff1e0ff */
[----:B------:R-:W-:Y:S01]  /*7250*/  UMOV UR43, UR36 ;  /* 0x00000024002b7c82 */ /* 0x000fe20008000000 */
[----:B------:R-:W-:Y:S02]  /*7260*/  UIADD3 UR5, UPT, UPT, UR41, 0x80, URZ ;  /* 0x0000008029057890 */ /* 0x000fe4000fffe0ff */
[----:B------:R-:W-:Y:S01]  /*7270*/  MOV R73, UR4 ;  /* 0x0000000400497c02 */ /* 0x000fe20008000f00 */
[----:B------:R-:W-:Y:S02]  /*7280*/  UIADD3.X UR9, UPT, UPT, URZ, UR53, URZ, UP0, !UPT ;  /* 0x00000035ff097290 */ /* 0x000fe400087fe4ff */
[----:B------:R-:W-:Y:S01]  /*7290*/  UIADD3 UR4, UPT, UPT, UR49, 0x1200, URZ ;  /* 0x0000120031047890 */ /* 0x000fe2000fffe0ff */
[----:B------:R-:W-:Y:S01]  /*72a0*/  R2UR UR40, R73 ;  /* 0x00000000492872ca */ /* 0x000fe200000e0000 */
[----:B------:R-:W-:Y:S01]  /*72b0*/  UMOV UR6, UR42 ;  /* 0x0000002a00067c82 */ /* 0x000fe20008000000 */
[----:B------:R-:W-:Y:S11]  /*72c0*/  UMOV UR7, UR36 ;  /* 0x0000002400077c82 */ /* 0x000ff60008000000 */
[----:B------:R2:W-:Y:S01]  /*72d0*/  UTMASTG.3D [UR40], [UR8] ;  /* 0x00000028080073b5 */ /* 0x0005e20008010000 */
[----:B------:R2:W-:Y:S01]  /*72e0*/  UTMASTG.3D [UR4], [UR8] ;  /* 0x00000004080073b5 */ /* 0x0005e20008010000 */
[----:B------:R0:W-:Y:S01]  /*72f0*/  UTMACMDFLUSH ;  /* 0x00000000000079b7 */ /* 0x0001e20000000000 */
[----:B--2---:R-:W-:Y:S04]  /*7300*/  DEPBAR.LE SB0, 0x1 ;  /* 0x000080400000791a */ /* 0x004fe80000000000 */
.L_x_122:
[----:B------:R-:W-:Y:S05]  /*7310*/  BSYNC.RECONVERGENT B0 ;  /* 0x0000000000007941 */ /* 0x000fea0003800200 */
.L_x_121:
[----:B------:R-:W-:Y:S01]  /*7320*/  BAR.SYNC.DEFER_BLOCKING 0x1, 0x80 ;  /* 0x0042000000007b1d */ /* 0x000fe20000010000 */
[----:B------:R-:W-:Y:S01]  /*7330*/  ISETP.NE.AND P1, PT, R86, RZ, PT ;  /* 0x000000ff5600720c */ /* 0x000fe20003f25270 */
[----:B------:R-:W-:Y:S01]  /*7340*/  UISETP.NE.AND UP0, UPT, UR50, URZ, UPT ;  /* 0x000000ff3200728c */ /* 0x000fe2000bf05270 */
[----:B------:R-:W-:Y:S11]  /*7350*/  LEA R3, R88, UR49, 0x3 ;  /* 0x0000003158037c11 */ /* 0x000ff6000f8e18ff */
[----:B------:R-:W-:Y:S01]  /*7360*/  @P1 SHF.L.U32 R2, RZ, 0x1f, RZ ;  /* 0x0000001fff021819 */ /* 0x000fe200000006ff */
[----:B------:R-:W-:Y:S06]  /*7370*/  BRA.U !UP0, `(.L_x_123) ;  /* 0x0000000108247547 */ /* 0x000fec000b800000 */
[----:B-1----:R-:W-:Y:S01]  /*7380*/  IMAD.U32 R5, RZ, RZ, UR51 ;  /* 0x00000033ff057e24 */ /* 0x002fe2000f8e00ff */
[----:B------:R-:W-:Y:S01]  /*7390*/  MOV R0, UR37 ;  /* 0x0000002500007c02 */ /* 0x000fe20008000f00 */
[----:B------:R-:W-:Y:S03]  /*73a0*/  UIADD3 UR51, UPT, UPT, UR51, 0x1, URZ ;  /* 0x0000000133337890 */ /* 0x000fe6000fffe0ff */
[----:B------:R-:W-:Y:S01]  /*73b0*/  @P1 LEA R5, R5, UR49, 0x3 ;  /* 0x0000003105051c11 */ /* 0x000fe2000f8e18ff */
[----:B------:R-:W-:Y:S04]  /*73c0*/  UISETP.NE.AND UP0, UPT, UR51, 0x4, UPT ;  /* 0x000000043300788c */ /* 0x000fe8000bf05270 */
[----:B------:R-:W-:Y:S01]  /*73d0*/  @P1 VIADD R5, R5, 0x70 ;  /* 0x0000007005051836 */ /* 0x000fe20000000000 */
[----:B------:R-:W-:Y:S04]  /*73e0*/  USEL UR51, UR51, URZ, UP0 ;  /* 0x000000ff33337287 */ /* 0x000fe80008000000 */
[----:B------:R-:W-:Y:S04]  /*73f0*/  @P1 PRMT R0, R0, 0x654, R5 ;  /* 0x0000065400001816 */ /* 0x000fe80000000005 */
[----:B------:R2:W-:Y:S04]  /*7400*/  @P1 SYNCS.ARRIVE.TRANS64.RED.A1T0 RZ, [R0+URZ], RZ ;  /* 0x000000ff00ff19a7 */ /* 0x0005e800081004ff */
.L_x_123:
[----:B------:R-:W4:Y:S01]  /*7410*/  @P1 SYNCS.PHASECHK.TRANS64.TRYWAIT P0, [R3+URZ+0x50], R2 ;  /* 0x00005002030015a7 */ /* 0x000f2200080011ff */
[----:B------:R-:W-:Y:S01]  /*7420*/  BSSY B1, `(.L_x_124) ;  /* 0x0000016000017945 */ /* 0x000fe20003800000 */
[----:B----4-:R-:W-:Y:S03]  /*7430*/  @P1 SEL R43, RZ, 0x1, !P0 ;  /* 0x00000001ff2b1807 */ /* 0x010fe60004000000 */
[----:B------:R-:W-:Y:S05]  /*7440*/  @!P1 BRA `(.L_x_125) ;  /* 0x00000000004c9947 */ /* 0x000fea0003800000 */
[----:B------:R-:W-:Y:S01]  /*7450*/  ISETP.NE.AND P0, PT, R43, RZ, PT ;  /* 0x000000ff2b00720c */ /* 0x000fe20003f05270 */
[----:B------:R-:W-:Y:S01]  /*7460*/  BSSY B0, `(.L_x_126) ;  /* 0x000000b000007945 */ /* 0x000fe20003800000 */
[----:B------:R-:W-:Y:S11]  /*7470*/  ISETP.NE.AND P1, PT, R89, RZ, PT ;  /* 0x000000ff5900720c */ /* 0x000ff60003f25270 */
[----:B------:R-:W-:Y:S02]  /*7480*/  @!UPT UIADD3 URZ, UPT, UPT, URZ, URZ, URZ ;  /* 0x000000fffffff290 */ /* 0x000fe4000fffe0ff */
[C---:B-1----:R-:W-:Y:S01]  /*7490*/  @P1 IMAD R6, R88.reuse, 0x2000, R79 ;  /* 0x0000200058061824 */ /* 0x042fe200078e024f */
[C---:B------:R-:W-:Y:S01]  /*74a0*/  @P1 LEA R4, R88.reuse, R77, 0xd ;  /* 0x0000004d58041211 */ /* 0x040fe200078e68ff */
[C---:B------:R-:W-:Y:S02]  /*74b0*/  @P1 IMAD R5, R88.reuse, 0x2000, R78 ;  /* 0x0000200058051824 */ /* 0x040fe400078e024e */
[----:B------:R-:W-:Y:S01]  /*74c0*/  @P1 IMAD R2, R88, 0x2000, R85 ;  /* 0x0000200058021824 */ /* 0x000fe200078e0255 */
[----:B------:R-:W-:Y:S06]  /*74d0*/  @P0 BRA `(.L_x_127) ;  /* 0x00000000000c0947 */ /* 0x000fec0003800000 */
[----:B--2---:R-:W-:Y:S04]  /*74e0*/  SHF.L.U32 R0, RZ, 0x1f, RZ ;  /* 0x0000001fff007819 */ /* 0x004fe800000006ff */
[----:B------:R-:W1:Y:S02]  /*74f0*/  SYNCS.PHASECHK.TRANS64.TRYWAIT P0, [R3+URZ+0x50], R0 ;  /* 0x00005000030075a7 */ /* 0x000e6400080011ff */
[----:B-1----:R-:W-:Y:S05]  /*7500*/  @!P0 BRA `(.L_x_128) ;  /* 0x00000054001c8947 */ /* 0x002fea0003800000 */
.L_x_127:
[----:B------:R-:W-:Y:S05]  /*7510*/  BSYNC B0 ;  /* 0x0000000000007941 */ /* 0x000fea0003800000 */
.L_x_126:
[----:B------:R-:W-:Y:S02]  /*7520*/  ISETP.NE.AND P0, PT, R89, RZ, PT ;  /* 0x000000ff5900720c */ /* 0x000fe40003f05270 */
[----:B------:R-:W-:Y:S11]  /*7530*/  IADD3 R88, PT, PT, R88, 0x1, RZ ;  /* 0x0000000158587810 */ /* 0x000ff60007ffe0ff */
[----:B------:R4:W1:Y:S04]  /*7540*/  @P0 LDS.128 R56, [R6] ;  /* 0x0000000006380984 */ /* 0x0008680000000c00 */
[----:B------:R4:W1:Y:S04]  /*7550*/  @P0 LDS.128 R52, [R5+0x10] ;  /* 0x0000100005340984 */ /* 0x0008680000000c00 */
[----:B------:R4:W1:Y:S04]  /*7560*/  @P0 LDS.128 R48, [R4+0x20] ;  /* 0x0000200004300984 */ /* 0x0008680000000c00 */
[----:B------:R4:W1:Y:S02]  /*7570*/  @P0 LDS.128 R44, [R2+0x30] ;  /* 0x00003000022c0984 */ /* 0x0008640000000c00 */
.L_x_125:
[----:B------:R-:W-:Y:S05]  /*7580*/  BSYNC B1 ;  /* 0x0000000000017941 */ /* 0x000fea0003800000 */
.L_x_124:
[----:B-1----:R-:W-:Y:S05]  /*7590*/  VIADD R3, R34, 0x10 ;  /* 0x0000001022037836 */ /* 0x002fea0000000000 */
[----:B------:R-:W-:Y:S04]  /*75a0*/  SHF.R.U32.HI R3, RZ, 0x15, R3 ;  /* 0x00000015ff037819 */ /* 0x000fe80000011603 */
[----:B------:R-:W-:Y:S11]  /*75b0*/  LOP3.LUT P0, RZ, R3, 0x3, R72, 0x48, !PT ;  /* 0x0000000303ff7812 */ /* 0x000ff60007804848 */
[----:B------:R-:W-:Y:S02]  /*75c0*/  @!UPT UIADD3 URZ, UPT, UPT, URZ, URZ, URZ ;  /* 0x000000fffffff290 */ /* 0x000fe4000fffe0ff */
[----:B------:R-:W-:Y:S05]  /*75d0*/  @!P0 BRA `(.L_x_129) ;  /* 0x0000000000408947 */ /* 0x000fea0003800000 */
[----:B------:R-:W1:Y:S01]  /*75e0*/  LDCU.64 UR8, c[0x4][0x70] ;  /* 0x01000e00ff0877ac */ /* 0x000e620008000a00 */
[----:B------:R-:W-:Y:S01]  /*75f0*/  MOV R3, 0x0 ;  /* 0x0000000000037802 */ /* 0x000fe20000000f00 */
[----:B------:R-:W-:Y:S02]  /*7600*/  HFMA2 R12, -RZ, RZ, 0, 5.9604644775390625e-08 ;  /* 0x00000001ff0c7431 */ /* 0x000fe400000001ff */
[----:B------:R-:W-:Y:S02]  /*7610*/  IMAD.MOV.U32 R8, RZ, RZ, 0x192 ;  /* 0x00000192ff087424 */ /* 0x000fe400078e00ff */
[----:B------:R-:W-:Y:S01]  /*7620*/  IMAD.MOV.U32 R13, RZ, RZ, RZ ;  /* 0x000000ffff0d7224 */ /* 0x000fe200078e00ff */
[----:B------:R-:W5:Y:S01]  /*7630*/  LDCU.64 UR6, c[0x4][0x78] ;  /* 0x01000f00ff0677ac */ /* 0x000f620008000a00 */
[----:B----4-:R-:W4:Y:S01]  /*7640*/  LDC.64 R2, c[0x4][R3] ;  /* 0x0100000003027b82 */ /* 0x010f220000000a00 */
[----:B------:R-:W2:Y:S01]  /*7650*/  LDCU.64 UR4, c[0x4][0x10] ;  /* 0x01000200ff0477ac */ /* 0x000ea20008000a00 */
[----:B-1----:R-:W-:Y:S01]  /*7660*/  MOV R5, UR9 ;  /* 0x0000000900057c02 */ /* 0x002fe20008000f00 */
[----:B------:R-:W-:Y:S01]  /*7670*/  IMAD.U32 R4, RZ, RZ, UR8 ;  /* 0x00000008ff047e24 */ /* 0x000fe2000f8e00ff */
[----:B-----5:R-:W-:Y:S01]  /*7680*/  MOV R7, UR7 ;  /* 0x0000000700077c02 */ /* 0x020fe20008000f00 */
[----:B------:R-:W-:Y:S01]  /*7690*/  IMAD.U32 R6, RZ, RZ, UR6 ;  /* 0x00000006ff067e24 */ /* 0x000fe2000f8e00ff */
[----:B--2---:R-:W-:Y:S01]  /*76a0*/  MOV R11, UR5 ;  /* 0x00000005000b7c02 */ /* 0x004fe20008000f00 */
[----:B------:R-:W-:Y:S02]  /*76b0*/  IMAD.U32 R10, RZ, RZ, UR4 ;  /* 0x00000004ff0a7e24 */ /* 0x000fe4000f8e00ff */
[----:B------:R-:W-:Y:S07]  /*76c0*/  LEPC R20, `(.L_x_129) ;  /* 0x000000001014794e */ /* 0x000fee0000000000 */
[----:B---34-:R-:W-:Y:S05]  /*76d0*/  CALL.ABS.NOINC R2 ;  /* 0x0000000002007343 */ /* 0x018fea0003c00000 */
.L_x_129:
[----:B------:R-:W-:Y:S01]  /*76e0*/  LOP3.LUT R20, R56, 0xffffe000, RZ, 0xc0, !PT ;  /* 0xffffe00038147812 */ /* 0x000fe200078ec0ff */
[----:B------:R-:W-:Y:S05]  /*76f0*/  WARPSYNC.ALL ;  /* 0x0000000000007948 */ /* 0x000fea0003800000 */
[----:B------:R-:W-:Y:S01]  /*7700*/  R2UR UR4, R34 ;  /* 0x00000000220472ca */ /* 0x000fe200000e0000 */
[----:B------:R-:W-:Y:S01]  /*7710*/  IMAD.U32 R91, RZ, RZ, UR51 ;  /* 0x00000033ff5b7e24 */ /* 0x000fe2000f8e00ff */
[----:B------:R-:W-:Y:S01]  /*7720*/  LOP3.LUT R21, R57, 0xffffe000, RZ, 0xc0, !PT ;  /* 0xffffe00039157812 */ /* 0x000fe200078ec0ff */
[----:B------:R-:W-:Y:S01]  /*7730*/  IMAD.U32 R90, RZ, RZ, UR37 ;  /* 0x00000025ff5a7e24 */ /* 0x000fe2000f8e00ff */
[----:B------:R-:W-:Y:S01]  /*7740*/  LOP3.LUT R40, R59, 0xffffe000, RZ, 0xc0, !PT ;  /* 0xffffe0003b287812 */ /* 0x000fe200078ec0ff */
[----:B------:R-:W-:Y:S01]  /*7750*/  BSSY.RECONVERGENT B0, `(.L_x_130) ;  /* 0x0000060000007945 */ /* 0x000fe20003800200 */
[----:B------:R-:W-:Y:S02]  /*7760*/  LOP3.LUT R41, R52, 0xffffe000, RZ, 0xc0, !PT ;  /* 0xffffe00034297812 */ /* 0x000fe400078ec0ff */
[----:B------:R-:W-:Y:S02]  /*7770*/  LOP3.LUT R42, R53, 0xffffe000, RZ, 0xc0, !PT ;  /* 0xffffe000352a7812 */ /* 0x000fe400078ec0ff */
[----:B------:R-:W-:Y:S02]  /*7780*/  ISETP.NE.AND P6, PT, R86, RZ, PT ;  /* 0x000000ff5600720c */ /* 0x000fe40003fc5270 */
[----:B------:R-:W-:Y:S01]  /*7790*/  ISETP.NE.AND P0, PT, R81, RZ, PT ;  /* 0x000000ff5100720c */ /* 0x000fe20003f05270 */
[----:B----4-:R-:W2:Y:S10]  /*77a0*/  LDTM.x16 R4, tmem[UR4+0x10] ;  /* 0x00001004000479ee */ /* 0x010eb40008240000 */
[----:B------:R-:W-:Y:S02]  /*77b0*/  @P6 LEA R91, R91, UR49, 0x3 ;  /* 0x000000315b5b6c11 */ /* 0x000fe4000f8e18ff */
[----:B------:R-:W-:Y:S03]  /*77c0*/  @P6 SHF.L.U32 R92, RZ, 0x1f, RZ ;  /* 0x0000001fff5c6819 */ /* 0x000fe600000006ff */
[----:B------:R-:W-:Y:S05]  /*77d0*/  @P6 VIADD R91, R91, 0x70 ;  /* 0x000000705b5b6836 */ /* 0x000fea0000000000 */
[----:B------:R-:W-:Y:S02]  /*77e0*/  @P6 PRMT R90, R90, 0x654, R91 ;  /* 0x000006545a5a6816 */ /* 0x000fe4000000005b */
[----:B------:R-:W-:Y:S01]  /*77f0*/  LEA R91, R88, UR49, 0x3 ;  /* 0x00000031585b7c11 */ /* 0x000fe2000f8e18ff */
[C---:B--2---:R-:W-:Y:S01]  /*7800*/  FMUL R0, R32.reuse, R4 ;  /* 0x0000000420007220 */ /* 0x044fe20000400000 */
[C---:B------:R-:W-:Y:S01]  /*7810*/  FMUL R2, R32.reuse, R5 ;  /* 0x0000000520027220 */ /* 0x040fe20000400000 */
[C---:B------:R-:W-:Y:S01]  /*7820*/  FMUL R3, R32.reuse, R6 ;  /* 0x0000000620037220 */ /* 0x040fe20000400000 */
[----:B------:R-:W-:Y:S01]  /*7830*/  FMUL R7, R32, R7 ;  /* 0x0000000720077220 */ /* 0x000fe20000400000 */
[C---:B------:R-:W-:Y:S01]  /*7840*/  FFMA R36, R35.reuse, R20, R0 ;  /* 0x0000001423247223 */ /* 0x040fe20000000000 */
[----:B------:R-:W-:Y:S01]  /*7850*/  LOP3.LUT R20, R58, 0xffffe000, RZ, 0xc0, !PT ;  /* 0xffffe0003a147812 */ /* 0x000fe200078ec0ff */
[C---:B------:R-:W-:Y:S01]  /*7860*/  FFMA R37, R35.reuse, R21, R2 ;  /* 0x0000001523257223 */ /* 0x040fe20000000002 */
[----:B------:R-:W-:Y:S01]  /*7870*/  LOP3.LUT R21, R48, 0xffffe000, RZ, 0xc0, !PT ;  /* 0xffffe00030157812 */ /* 0x000fe200078ec0ff */
[----:B------:R-:W-:Y:S01]  /*7880*/  FMUL R4, R32, R8 ;  /* 0x0000000820047220 */ /* 0x000fe20000400000 */
[----:B------:R-:W-:Y:S01]  /*7890*/  F2FP.TF32.F32.PACK_B R36, R36 ;  /* 0x00000024ff24723e */ /* 0x000fe200024050ff */
[C---:B------:R-:W-:Y:S01]  /*78a0*/  FFMA R38, R35.reuse, R20, R3 ;  /* 0x0000001423267223 */ /* 0x040fe20000000003 */
[----:B------:R-:W-:Y:S01]  /*78b0*/  LOP3.LUT R20, R54, 0xffffe000, RZ, 0xc0, !PT ;  /* 0xffffe00036147812 */ /* 0x000fe200078ec0ff */
[----:B------:R-:W-:Y:S01]  /*78c0*/  FFMA R39, R35, R40, R7 ;  /* 0x0000002823277223 */ /* 0x000fe20000000007 */
[----:B------:R-:W-:Y:S01]  /*78d0*/  LOP3.LUT R40, R55, 0xffffe000, RZ, 0xc0, !PT ;  /* 0xffffe00037287812 */ /* 0x000fe200078ec0ff */
[C---:B------:R-:W-:Y:S01]  /*78e0*/  FMUL R5, R32.reuse, R9 ;  /* 0x0000000920057220 */ /* 0x040fe20000400000 */
[C---:B------:R-:W-:Y:S01]  /*78f0*/  FMUL R6, R32.reuse, R10 ;  /* 0x0000000a20067220 */ /* 0x040fe20000400000 */
[C---:B------:R-:W-:Y:S01]  /*7900*/  FMUL R11, R32.reuse, R11 ;  /* 0x0000000b200b7220 */ /* 0x040fe20000400000 */
[----:B------:R-:W-:Y:S01]  /*7910*/  F2FP.TF32.F32.PACK_B R37, R37 ;  /* 0x00000025ff25723e */ /* 0x000fe200024050ff */
[C---:B------:R-:W-:Y:S01]  /*7920*/  FFMA R4, R35.reuse, R41, R4 ;  /* 0x0000002923047223 */ /* 0x040fe20000000004 */
[----:B------:R-:W-:Y:S01]  /*7930*/  F2FP.TF32.F32.PACK_B R38, R38 ;  /* 0x00000026ff26723e */ /* 0x000fe200024050ff */
[C---:B------:R-:W-:Y:S01]  /*7940*/  FFMA R5, R35.reuse, R42, R5 ;  /* 0x0000002a23057223 */ /* 0x040fe20000000005 */
[----:B------:R-:W-:Y:S01]  /*7950*/  F2FP.TF32.F32.PACK_B R39, R39 ;  /* 0x00000027ff27723e */ /* 0x000fe200024050ff */
[C---:B------:R-:W-:Y:S01]  /*7960*/  FFMA R6, R35.reuse, R20, R6 ;  /* 0x0000001423067223 */ /* 0x040fe20000000006 */
[----:B------:R-:W-:Y:S01]  /*7970*/  FFMA R7, R35, R40, R11 ;  /* 0x0000002823077223 */ /* 0x000fe2000000000b */
        /* <DEDUP_REMOVED lines=47> */
[----:B------:R-:W-:Y:S02]  /*7c70*/  UIADD3 UR12, UP0, UPT, UR52, 0x680, URZ ;  /* 0x00000680340c7890 */ /* 0x000fe4000ff1e0ff */
[----:B------:R-:W-:Y:S02]  /*7c80*/  UIADD3 UR9, UPT, UPT, UR41, 0x10, URZ ;  /* 0x0000001029097890 */ /* 0x000fe4000fffe0ff */
[----:B------:R-:W-:Y:S02]  /*7c90*/  UIADD3 UR8, UPT, UPT, UR49, 0x2200, URZ ;  /* 0x0000220031087890 */ /* 0x000fe4000fffe0ff */
[----:B------:R-:W-:Y:S01]  /*7ca0*/  UIADD3.X UR13, UPT, UPT, URZ, UR53, URZ, UP0, !UPT ;  /* 0x00000035ff0d7290 */ /* 0x000fe200087fe4ff */
[----:B------:R-:W-:Y:S01]  /*7cb0*/  UMOV UR10, UR42 ;  /* 0x0000002a000a7c82 */ /* 0x000fe20008000000 */
[----:B------:R-:W-:Y:S01]  /*7cc0*/  UMOV UR11, UR36 ;  /* 0x00000024000b7c82 */ /* 0x000fe20008000000 */
[----:B------:R-:W-:Y:S02]  /*7cd0*/  UIADD3 UR5, UPT, UPT, UR41, 0x90, URZ ;  /* 0x0000009029057890 */ /* 0x000fe4000fffe0ff */
[----:B------:R-:W-:Y:S01]  /*7ce0*/  UIADD3 UR4, UPT, UPT, UR49, 0x3200, URZ ;  /* 0x0000320031047890 */ /* 0x000fe2000fffe0ff */
[----:B------:R-:W-:Y:S03]  /*7cf0*/  UMOV UR6, UR42 ;  /* 0x0000002a00067c82 */ /* 0x000fe60008000000 */
[----:B------:R2:W-:Y:S01]  /*7d00*/  UTMASTG.3D [UR8], [UR12] ;  /* 0x000000080c0073b5 */ /* 0x0005e20008010000 */
[----:B------:R-:W-:Y:S04]  /*7d10*/  UMOV UR7, UR36 ;  /* 0x0000002400077c82 */ /* 0x000fe80008000000 */
[----:B------:R2:W-:Y:S01]  /*7d20*/  UTMASTG.3D [UR4], [UR12] ;  /* 0x000000040c0073b5 */ /* 0x0005e20008010000 */
[----:B------:R0:W-:Y:S01]  /*7d30*/  UTMACMDFLUSH ;  /* 0x00000000000079b7 */ /* 0x0001e20000000000 */
[----:B--2---:R-:W-:Y:S04]  /*7d40*/  DEPBAR.LE SB0, 0x1 ;  /* 0x000080400000791a */ /* 0x004fe80000000000 */
.L_x_131:
[----:B------:R-:W-:Y:S05]  /*7d50*/  BSYNC.RECONVERGENT B0 ;  /* 0x0000000000007941 */ /* 0x000fea0003800200 */
.L_x_130:
[----:B------:R-:W-:Y:S01]  /*7d60*/  BAR.SYNC.DEFER_BLOCKING 0x1, 0x80 ;  /* 0x0042000000007b1d */ /* 0x000fe20000010000 */
[----:B------:R-:W-:Y:S04]  /*7d70*/  UIADD3 UR40, UPT, UPT, UR51, 0x1, URZ ;  /* 0x0000000133287890 */ /* 0x000fe8000fffe0ff */
[----:B------:R-:W-:Y:S04]  /*7d80*/  UISETP.NE.AND UP0, UPT, UR40, 0x4, UPT ;  /* 0x000000042800788c */ /* 0x000fe8000bf05270 */
[----:B------:R-:W-:Y:S01]  /*7d90*/  USEL UR40, UR40, URZ, UP0 ;  /* 0x000000ff28287287 */ /* 0x000fe20008000000 */
[----:B------:R2:W-:Y:S01]  /*7da0*/  @P6 SYNCS.ARRIVE.TRANS64.RED.A1T0 RZ, [R90+URZ], RZ ;  /* 0x000000ff5aff69a7 */ /* 0x0005e200081004ff */
[----:B------:R-:W-:Y:S01]  /*7db0*/  BSSY B1, `(.L_x_132) ;  /* 0x0000017000017945 */ /* 0x000fe20003800000 */
[----:B------:R-:W4:Y:S02]  /*7dc0*/  @P6 SYNCS.PHASECHK.TRANS64.TRYWAIT P0, [R91+URZ+0x50], R92 ;  /* 0x0000505c5b0065a7 */ /* 0x000f2400080011ff */
[----:B----4-:R-:W-:Y:S01]  /*7dd0*/  @P6 SEL R43, RZ, 0x1, !P0 ;  /* 0x00000001ff2b6807 */ /* 0x010fe20004000000 */
[----:B--2---:R-:W-:Y:S06]  /*7de0*/  @!P6 BRA `(.L_x_133) ;  /* 0x00000000004ce947 */ /* 0x004fec0003800000 */
        /* <DEDUP_REMOVED lines=9> */
[----:B------:R-:W-:Y:S04]  /*7e80*/  SHF.L.U32 R6, RZ, 0x1f, RZ ;  /* 0x0000001fff067819 */ /* 0x000fe800000006ff */
[----:B------:R-:W1:Y:S02]  /*7e90*/  SYNCS.PHASECHK.TRANS64.TRYWAIT P0, [R91+URZ+0x50], R6 ;  /* 0x000050065b0075a7 */ /* 0x000e6400080011ff */
[----:B-1----:R-:W-:Y:S05]  /*7ea0*/  @!P0 BRA `(.L_x_136) ;  /* 0x0000004800c88947 */ /* 0x002fea0003800000 */
.L_x_135:
[----:B------:R-:W-:Y:S05]  /*7eb0*/  BSYNC B0 ;  /* 0x0000000000007941 */ /* 0x000fea0003800000 */
.L_x_134:
[----:B------:R-:W-:Y:S02]  /*7ec0*/  ISETP.NE.AND P0, PT, R89, RZ, PT ;  /* 0x000000ff5900720c */ /* 0x000fe40003f05270 */
[----:B------:R-:W-:Y:S11]  /*7ed0*/  IADD3 R88, PT, PT, R88, 0x1, RZ ;  /* 0x0000000158587810 */ /* 0x000ff60007ffe0ff */
[----:B------:R2:W4:Y:S04]  /*7ee0*/  @P0 LDS.128 R56, [R4] ;  /* 0x0000000004380984 */ /* 0x0005280000000c00 */
[----:B------:R2:W1:Y:S04]  /*7ef0*/  @P0 LDS.128 R52, [R3+0x10] ;  /* 0x0000100003340984 */ /* 0x0004680000000c00 */
[----:B------:R2:W1:Y:S04]  /*7f00*/  @P0 LDS.128 R48, [R2+0x20] ;  /* 0x0000200002300984 */ /* 0x0004680000000c00 */
[----:B------:R2:W1:Y:S02]  /*7f10*/  @P0 LDS.128 R44, [R0+0x30] ;  /* 0x00003000002c0984 */ /* 0x0004640000000c00 */
.L_x_133:
[----:B------:R-:W-:Y:S05]  /*7f20*/  BSYNC B1 ;  /* 0x0000000000017941 */ /* 0x000fea0003800000 */
.L_x_132:
[----:B--2---:R-:W-:Y:S05]  /*7f30*/  VIADD R3, R34, 0x20 ;  /* 0x0000002022037836 */ /* 0x004fea0000000000 */
[----:B------:R-:W-:Y:S04]  /*7f40*/  SHF.R.U32.HI R3, RZ, 0x15, R3 ;  /* 0x00000015ff037819 */ /* 0x000fe80000011603 */
[----:B------:R-:W-:Y:S11]  /*7f50*/  LOP3.LUT P0, RZ, R3, 0x3, R72, 0x48, !PT ;  /* 0x0000000303ff7812 */ /* 0x000ff60007804848 */
[----:B------:R-:W-:Y:S02]  /*7f60*/  @!UPT UIADD3 URZ, UPT, UPT, URZ, URZ, URZ ;  /* 0x000000fffffff290 */ /* 0x000fe4000fffe0ff */
[----:B------:R-:W-:Y:S05]  /*7f70*/  @!P0 BRA `(.L_x_137) ;  /* 0x0000000000408947 */ /* 0x000fea0003800000 */
[----:B------:R-:W2:Y:S01]  /*7f80*/  LDCU.64 UR8, c[0x4][0x70] ;  /* 0x01000e00ff0877ac */ /* 0x000ea20008000a00 */
[----:B------:R-:W-:Y:S01]  /*7f90*/  MOV R3, 0x0 ;  /* 0x0000000000037802 */ /* 0x000fe20000000f00 */
[----:B-1----:R-:W-:Y:S02]  /*7fa0*/  HFMA2 R12, -RZ, RZ, 0, 5.9604644775390625e-08 ;  /* 0x00000001ff0c7431 */ /* 0x002fe400000001ff */
[----:B------:R-:W-:Y:S02]  /*7fb0*/  IMAD.MOV.U32 R8, RZ, RZ, 0x192 ;  /* 0x00000192ff087424 */ /* 0x000fe400078e00ff */
[----:B------:R-:W-:Y:S01]  /*7fc0*/  IMAD.MOV.U32 R13, RZ, RZ, RZ ;  /* 0x000000ffff0d7224 */ /* 0x000fe200078e00ff */
[----:B------:R-:W1:Y:S01]  /*7fd0*/  LDCU.64 UR6, c[0x4][0x78] ;  /* 0x01000f00ff0677ac */ /* 0x000e620008000a00 */
[----:B------:R-:W3:Y:S01]  /*7fe0*/  LDC.64 R2, c[0x4][R3] ;  /* 0x0100000003027b82 */ /* 0x000ee20000000a00 */
[----:B------:R-:W5:Y:S01]  /*7ff0*/  LDCU.64 UR4, c[0x4][0x10] ;  /* 0x01000200ff0477ac */ /* 0x000f620008000a00 */
[----:B--2---:R-:W-:Y:S01]  /*8000*/  MOV R5, UR9 ;  /* 0x0000000900057c02 */ /* 0x004fe20008000f00 */
[----:B------:R-:W-:Y:S01]  /*8010*/  IMAD.U32 R4, RZ, RZ, UR8 ;  /* 0x00000008ff047e24 */ /* 0x000fe2000f8e00ff */
[----:B-1----:R-:W-:Y:S01]  /*8020*/  MOV R7, UR7 ;  /* 0x0000000700077c02 */ /* 0x002fe20008000f00 */
[----:B------:R-:W-:Y:S01]  /*8030*/  IMAD.U32 R6, RZ, RZ, UR6 ;  /* 0x00000006ff067e24 */ /* 0x000fe2000f8e00ff */
[----:B-----5:R-:W-:Y:S01]  /*8040*/  MOV R11, UR5 ;  /* 0x00000005000b7c02 */ /* 0x020fe20008000f00 */
[----:B------:R-:W-:Y:S02]  /*8050*/  IMAD.U32 R10, RZ, RZ, UR4 ;  /* 0x00000004ff0a7e24 */ /* 0x000fe4000f8e00ff */
[----:B------:R-:W-:Y:S07]  /*8060*/  LEPC R20, `(.L_x_137) ;  /* 0x000000001014794e */ /* 0x000fee0000000000 */
[----:B---34-:R-:W-:Y:S05]  /*8070*/  CALL.ABS.NOINC R2 ;  /* 0x0000000002007343 */ /* 0x018fea0003c00000 */
.L_x_137:
[----:B----4-:R-:W-:Y:S01]  /*8080*/  LOP3.LUT R20, R56, 0xffffe000, RZ, 0xc0, !PT ;  /* 0xffffe00038147812 */ /* 0x010fe200078ec0ff */
[----:B------:R-:W-:Y:S05]  /*8090*/  WARPSYNC.ALL ;  /* 0x0000000000007948 */ /* 0x000fea0003800000 */
[----:B------:R-:W-:Y:S01]  /*80a0*/  R2UR UR4, R34 ;  /* 0x00000000220472ca */ /* 0x000fe200000e0000 */
[----:B-1----:R-:W-:Y:S01]  /*80b0*/  IMAD.U32 R91, RZ, RZ, UR40 ;  /* 0x00000028ff5b7e24 */ /* 0x002fe2000f8e00ff */
        /* <DEDUP_REMOVED lines=8> */
[----:B------:R-:W1:Y:S10]  /*8140*/  LDTM.x16 R4, tmem[UR4+0x20] ;  /* 0x00002004000479ee */ /* 0x000e740008240000 */
[----:B------:R-:W-:Y:S02]  /*8150*/  @P6 LEA R91, R91, UR49, 0x3 ;  /* 0x000000315b5b6c11 */ /* 0x000fe4000f8e18ff */
[----:B------:R-:W-:Y:S03]  /*8160*/  @P6 SHF.L.U32 R92, RZ, 0x1f, RZ ;  /* 0x0000001fff5c6819 */ /* 0x000fe600000006ff */
[----:B------:R-:W-:Y:S05]  /*8170*/  @P6 VIADD R91, R91, 0x70 ;  /* 0x000000705b5b6836 */ /* 0x000fea0000000000 */
[----:B------:R-:W-:Y:S02]  /*8180*/  @P6 PRMT R90, R90, 0x654, R91 ;  /* 0x000006545a5a6816 */ /* 0x000fe4000000005b */
[----:B------:R-:W-:Y:S01]  /*8190*/  LEA R91, R88, UR49, 0x3 ;  /* 0x00000031585b7c11 */ /* 0x000fe2000f8e18ff */
[C---:B-1----:R-:W-:Y:S01]  /*81a0*/  FMUL R0, R32.reuse, R4 ;  /* 0x0000000420007220 */ /* 0x042fe20000400000 */
        /* <DEDUP_REMOVED lines=84> */
.L_x_139:
[----:B------:R-:W-:Y:S05]  /*86f0*/  BSYNC.RECONVERGENT B0 ;  /* 0x0000000000007941 */ /* 0x000fea0003800200 */
.L_x_138:
[----:B------:R-:W-:Y:S01]  /*8700*/  BAR.SYNC.DEFER_BLOCKING 0x1, 0x80 ;  /* 0x0042000000007b1d */ /* 0x000fe20000010000 */
[----:B------:R-:W-:Y:S04]  /*8710*/  UIADD3 UR43, UPT, UPT, UR40, 0x1, URZ ;  /* 0x00000001282b7890 */ /* 0x000fe8000fffe0ff */
[----:B------:R-:W-:Y:S04]  /*8720*/  UISETP.NE.AND UP0, UPT, UR43, 0x4, UPT ;  /* 0x000000042b00788c */ /* 0x000fe8000bf05270 */
[----:B------:R-:W-:Y:S01]  /*8730*/  USEL UR43, UR43, URZ, UP0 ;  /* 0x000000ff2b2b7287 */ /* 0x000fe20008000000 */
[----:B------:R2:W-:Y:S01]  /*8740*/  @P6 SYNCS.ARRIVE.TRANS64.RED.A1T0 RZ, [R90+URZ], RZ ;  /* 0x000000ff5aff69a7 */ /* 0x0005e200081004ff */
[----:B------:R-:W-:Y:S01]  /*8750*/  BSSY B1, `(.L_x_140) ;  /* 0x000001c000017945 */ /* 0x000fe20003800000 */
[----:B------:R-:W4:Y:S01]  /*8760*/  @P6 SYNCS.PHASECHK.TRANS64.TRYWAIT P0, [R91+URZ+0x50], R92 ;  /* 0x0000505c5b0065a7 */ /* 0x000f2200080011ff */
[----:B--2---:R-:W-:Y:S01]  /*8770*/  HFMA2 R90, -RZ, RZ, 0, 0 ;  /* 0x00000000ff5a7431 */ /* 0x004fe200000001ff */
[----:B----4-:R-:W-:Y:S01]  /*8780*/  @P6 SEL R43, RZ, 0x1, !P0 ;  /* 0x00000001ff2b6807 */ /* 0x010fe20004000000 */
[----:B------:R-:W-:Y:S06]  /*8790*/  @!P6 BRA `(.L_x_141) ;  /* 0x00000000005ce947 */ /* 0x000fec0003800000 */
        /* <DEDUP_REMOVED lines=12> */
.L_x_143:
[----:B------:R-:W-:Y:S05]  /*8860*/  BSYNC B0 ;  /* 0x0000000000007941 */ /* 0x000fea0003800000 */
.L_x_142:
[----:B------:R-:W-:Y:S01]  /*8870*/  ISETP.NE.AND P0, PT, R89, RZ, PT ;  /* 0x000000ff5900720c */ /* 0x000fe20003f05270 */
[----:B------:R-:W-:Y:S11]  /*8880*/  VIADD R88, R88, 0x1 ;  /* 0x0000000158587836 */ /* 0x000ff60000000000 */
[----:B------:R-:W-:Y:S01]  /*8890*/  @!UPT UIADD3 URZ, UPT, UPT, URZ, URZ, URZ ;  /* 0x000000fffffff290 */ /* 0x000fe2000fffe0ff */
[----:B------:R2:W4:Y:S04]  /*88a0*/  @P0 LDS.128 R56, [R4] ;  /* 0x0000000004380984 */ /* 0x0005280000000c00 */
[----:B------:R2:W1:Y:S04]  /*88b0*/  @P0 LDS.128 R52, [R3+0x10] ;  /* 0x0000100003340984 */ /* 0x0004680000000c00 */
[----:B------:R2:W1:Y:S04]  /*88c0*/  @P0 LDS.128 R48, [R2+0x20] ;  /* 0x0000200002300984 */ /* 0x0004680000000c00 */
[----:B------:R2:W1:Y:S01]  /*88d0*/  @P0 LDS.128 R44, [R0+0x30] ;  /* 0x00003000002c0984 */ /* 0x0004620000000c00 */
[C---:B------:R-:W-:Y:S04]  /*88e0*/  ISETP.NE.AND P0, PT, R88.reuse, 0x4, PT ;  /* 0x000000045800780c */ /* 0x040fe80003f05270 */
[----:B------:R-:W-:Y:S02]  /*88f0*/  SEL R88, R88, RZ, P0 ;  /* 0x000000ff58587207 */ /* 0x000fe40000000000 */
[----:B------:R-:W-:Y:S02]  /*8900*/  SEL R90, RZ, 0x1, P0 ;  /* 0x00000001ff5a7807 */ /* 0x000fe40000000000 */
.L_x_141:
[----:B------:R-:W-:Y:S05]  /*8910*/  BSYNC B1 ;  /* 0x0000000000017941 */ /* 0x000fea0003800000 */
.L_x_140:
        /* <DEDUP_REMOVED lines=21> */
.L_x_145:
[----:B----4-:R-:W-:Y:S01]  /*8a70*/  LOP3.LUT R20, R56, 0xffffe000, RZ, 0xc0, !PT ;  /* 0xffffe00038147812 */ /* 0x010fe200078ec0ff */
[----:B------:R-:W-:Y:S05]  /*8a80*/  WARPSYNC.ALL ;  /* 0x0000000000007948 */ /* 0x000fea0003800000 */
[----:B------:R-:W-:Y:S01]  /*8a90*/  R2UR UR4, R34 ;  /* 0x00000000220472ca */ /* 0x000fe200000e0000 */
[----:B------:R-:W-:Y:S01]  /*8aa0*/  IMAD.U32 R92, RZ, RZ, UR43 ;  /* 0x0000002bff5c7e24 */ /* 0x000fe2000f8e00ff */
[----:B------:R-:W-:Y:S01]  /*8ab0*/  LOP3.LUT R21, R57, 0xffffe000, RZ, 0xc0, !PT ;  /* 0xffffe00039157812 */ /* 0x000fe200078ec0ff */
[----:B-1----:R-:W-:Y:S01]  /*8ac0*/  IMAD.U32 R91, RZ, RZ, UR37 ;  /* 0x00000025ff5b7e24 */ /* 0x002fe2000f8e00ff */
        /* <DEDUP_REMOVED lines=8> */
[----:B------:R-:W-:Y:S03]  /*8b50*/  @P6 SHF.L.U32 R93, R90, 0x1f, RZ ;  /* 0x0000001f5a5d6819 */ /* 0x000fe600000006ff */
        /* <DEDUP_REMOVED lines=88> */
.L_x_147:
[----:B------:R-:W-:Y:S05]  /*90e0*/  BSYNC.RECONVERGENT B0 ;  /* 0x0000000000007941 */ /* 0x000fea0003800200 */
.L_x_146:
        /* <DEDUP_REMOVED lines=18> */
[----:B------:R-:W-:Y:S04]  /*9210*/  SHF.L.U32 R5, R90, 0x1f, RZ ;  /* 0x0000001f5a057819 */ /* 0x000fe800000006ff */
[----:B------:R-:W1:Y:S02]  /*9220*/  SYNCS.PHASECHK.TRANS64.TRYWAIT P0, [R92+URZ+0x50], R5 ;  /* 0x000050055c0075a7 */ /* 0x000e6400080011ff */
[----:B-1----:R-:W-:Y:S05]  /*9230*/  @!P0 BRA `(.L_x_152) ;  /* 0x00000038000c8947 */ /* 0x002fea0003800000 */
.L_x_151:
[----:B------:R-:W-:Y:S05]  /*9240*/  BSYNC B0 ;  /* 0x0000000000007941 */ /* 0x000fea0003800000 */
.L_x_150:
[----:B------:R-:W-:Y:S01]  /*9250*/  ISETP.NE.AND P0, PT, R89, RZ, PT ;  /* 0x000000ff5900720c */ /* 0x000fe20003f05270 */
[----:B------:R-:W-:Y:S11]  /*9260*/  VIADD R88, R88, 0x1 ;  /* 0x0000000158587836 */ /* 0x000ff60000000000 */
[----:B------:R-:W-:Y:S01]  /*9270*/  @!UPT UIADD3 URZ, UPT, UPT, URZ, URZ, URZ ;  /* 0x000000fffffff290 */ /* 0x000fe2000fffe0ff */
[----:B------:R2:W4:Y:S04]  /*9280*/  @P0 LDS.128 R56, [R4] ;  /* 0x0000000004380984 */ /* 0x0005280000000c00 */
[----:B------:R2:W2:Y:S04]  /*9290*/  @P0 LDS.128 R52, [R3+0x10] ;  /* 0x0000100003340984 */ /* 0x0004a80000000c00 */
[----:B------:R2:W2:Y:S04]  /*92a0*/  @P0 LDS.128 R48, [R2+0x20] ;  /* 0x0000200002300984 */ /* 0x0004a80000000c00 */
[----:B------:R2:W2:Y:S01]  /*92b0*/  @P0 LDS.128 R44, [R0+0x30] ;  /* 0x00003000002c0984 */ /* 0x0004a20000000c00 */
[C---:B------:R-:W-:Y:S04]  /*92c0*/  ISETP.NE.AND P0, PT, R88.reuse, 0x4, PT ;  /* 0x000000045800780c */ /* 0x040fe80003f05270 */
[----:B-1----:R-:W-:Y:S02]  /*92d0*/  SEL R5, RZ, 0x1, P0 ;  /* 0x00000001ff057807 */ /* 0x002fe40000000000 */
[----:B------:R-:W-:Y:S02]  /*92e0*/  SEL R88, R88, RZ, P0 ;  /* 0x000000ff58587207 */ /* 0x000fe40000000000 */
[----:B------:R-:W-:Y:S02]  /*92f0*/  LOP3.LUT R90, R90, R5, RZ, 0x3c, !PT ;  /* 0x000000055a5a7212 */ /* 0x000fe400078e3cff */
.L_x_149:
[----:B------:R-:W-:Y:S05]  /*9300*/  BSYNC B1 ;  /* 0x0000000000017941 */ /* 0x000fea0003800000 */
.L_x_148:
        /* <DEDUP_REMOVED lines=21> */
.L_x_153:
[----:B----4-:R-:W-:Y:S01]  /*9460*/  LOP3.LUT R20, R56, 0xffffe000, RZ, 0xc0, !PT ;  /* 0xffffe00038147812 */ /* 0x010fe200078ec0ff */
        /* <DEDUP_REMOVED lines=11> */
[----:B-1----:R-:W1:Y:S10]  /*9520*/  LDTM.x16 R4, tmem[UR4+0x40] ;  /* 0x00004004000479ee */ /* 0x002e740008240000 */
        /* <DEDUP_REMOVED lines=31> */
[----:B------:R1:W-:Y:S01]  /*9720*/  STS.128 [R79], R36 ;  /* 0x000000244f007388 */ /* 0x0003e20000000c00 */
        /* <DEDUP_REMOVED lines=45> */
[----:B------:R-:W-:Y:S02]  /*9a00*/  UIADD3 UR12, UP0, UPT, UR52, 0x680, URZ ;  /* 0x00000680340c7890 */ /* 0x000fe4000ff1e0ff */
[----:B------:R-:W-:Y:S02]  /*9a10*/  UIADD3 UR5, UPT, UPT, UR41, 0x40, URZ ;  /* 0x0000004029057890 */ /* 0x000fe4000fffe0ff */
[----:B------:R-:W-:Y:S01]  /*9a20*/  MOV R73, UR4 ;  /* 0x0000000400497c02 */ /* 0x000fe20008000f00 */
[----:B------:R-:W-:Y:S01]  /*9a30*/  UIADD3.X UR13, UPT, UPT, URZ, UR53, URZ, UP0, !UPT ;  /* 0x00000035ff0d7290 */ /* 0x000fe200087fe4ff */
[----:B------:R-:W-:Y:S02]  /*9a40*/  UMOV UR6, UR42 ;  /* 0x0000002a00067c82 */ /* 0x000fe40008000000 */
[----:B------:R-:W-:Y:S01]  /*9a50*/  R2UR UR4, R73 ;  /* 0x00000000490472ca */ /* 0x000fe200000e0000 */
[----:B------:R-:W-:Y:S01]  /*9a60*/  UMOV UR7, UR36 ;  /* 0x0000002400077c82 */ /* 0x000fe20008000000 */
[----:B------:R-:W-:Y:S02]  /*9a70*/  UIADD3 UR9, UPT, UPT, UR41, 0xc0, URZ ;  /* 0x000000c029097890 */ /* 0x000fe4000fffe0ff */
[----:B------:R-:W-:Y:S01]  /*9a80*/  UIADD3 UR8, UPT, UPT, UR49, 0x1200, URZ ;  /* 0x0000120031087890 */ /* 0x000fe2000fffe0ff */
[----:B------:R-:W-:Y:S01]  /*9a90*/  UMOV UR10, UR42 ;  /* 0x0000002a000a7c82 */ /* 0x000fe20008000000 */
[----:B------:R-:W-:Y:S07]  /*9aa0*/  UMOV UR11, UR36 ;  /* 0x00000024000b7c82 */ /* 0x000fee0008000000 */
[----:B------:R2:W-:Y:S01]  /*9ab0*/  UTMASTG.3D [UR4], [UR12] ;  /* 0x000000040c0073b5 */ /* 0x0005e20008010000 */
[----:B------:R2:W-:Y:S01]  /*9ac0*/  UTMASTG.3D [UR8], [UR12] ;  /* 0x000000080c0073b5 */ /* 0x0005e20008010000 */
[----:B------:R0:W-:Y:S01]  /*9ad0*/  UTMACMDFLUSH ;  /* 0x00000000000079b7 */ /* 0x0001e20000000000 */
[----:B--2---:R-:W-:Y:S04]  /*9ae0*/  DEPBAR.LE SB0, 0x1 ;  /* 0x000080400000791a */ /* 0x004fe80000000000 */
.L_x_155:
[----:B------:R-:W-:Y:S05]  /*9af0*/  BSYNC.RECONVERGENT B0 ;  /* 0x0000000000007941 */ /* 0x000fea0003800200 */
.L_x_154:
        /* <DEDUP_REMOVED lines=21> */
.L_x_159:
[----:B------:R-:W-:Y:S05]  /*9c50*/  BSYNC B0 ;  /* 0x0000000000007941 */ /* 0x000fea0003800000 */
.L_x_158:
        /* <DEDUP_REMOVED lines=11> */
.L_x_157:
[----:B------:R-:W-:Y:S05]  /*9d10*/  BSYNC B1 ;  /* 0x0000000000017941 */ /* 0x000fea0003800000 */
.L_x_156:
        /* <DEDUP_REMOVED lines=21> */
.L_x_161:
        /* <DEDUP_REMOVED lines=103> */
.L_x_163:
[----:B------:R-:W-:Y:S05]  /*a4e0*/  BSYNC.RECONVERGENT B0 ;  /* 0x0000000000007941 */ /* 0x000fea0003800200 */
.L_x_162:
        /* <DEDUP_REMOVED lines=21> */
.L_x_167:
[----:B------:R-:W-:Y:S05]  /*a640*/  BSYNC B0 ;  /* 0x0000000000007941 */ /* 0x000fea0003800000 */
.L_x_166:
        /* <DEDUP_REMOVED lines=11> */
.L_x_165:
[----:B------:R-:W-:Y:S05]  /*a700*/  BSYNC B1 ;  /* 0x0000000000017941 */ /* 0x000fea0003800000 */
.L_x_164:
        /* <DEDUP_REMOVED lines=21> */
.L_x_169:
        /* <DEDUP_REMOVED lines=103> */
.L_x_171:
[----:B------:R-:W-:Y:S05]  /*aed0*/  BSYNC.RECONVERGENT B0 ;  /* 0x0000000000007941 */ /* 0x000fea0003800200 */
.L_x_170:
        /* <DEDUP_REMOVED lines=13> */
[C---:B------:R-:W-:Y:S01]  /*afb0*/  @P1 IMAD R3, R88.reuse, 0x2000, R79 ;  /* 0x0000200058031824 */ /* 0x040fe200078e024f */
[C---:B------:R-:W-:Y:S01]  /*afc0*/  @P1 LEA R0, R88.reuse, R77, 0xd ;  /* 0x0000004d58001211 */ /* 0x040fe200078e68ff */
[C---:B------:R-:W-:Y:S02]  /*afd0*/  @P1 IMAD R2, R88.reuse, 0x2000, R78 ;  /* 0x0000200058021824 */ /* 0x040fe400078e024e */
[----:B------:R-:W-:Y:S01]  /*afe0*/  @P1 IMAD R88, R88, 0x2000, R85 ;  /* 0x0000200058581824 */ /* 0x000fe200078e0255 */
[----:B------:R-:W-:Y:S06]  /*aff0*/  @P0 BRA `(.L_x_175) ;  /* 0x00000000000c0947 */ /* 0x000fec0003800000 */
[----:B-1----:R-:W-:Y:S04]  /*b000*/  SHF.L.U32 R5, R90, 0x1f, RZ ;  /* 0x0000001f5a057819 */ /* 0x002fe800000006ff */
[----:B------:R-:W1:Y:S02]  /*b010*/  SYNCS.PHASECHK.TRANS64.TRYWAIT P0, [R92+URZ+0x50], R5 ;  /* 0x000050055c0075a7 */ /* 0x000e6400080011ff */
[----:B-1----:R-:W-:Y:S05]  /*b020*/  @!P0 BRA `(.L_x_176) ;  /* 0x0000001800cc8947 */ /* 0x002fea0003800000 */
.L_x_175:
[----:B------:R-:W-:Y:S05]  /*b030*/  BSYNC B0 ;  /* 0x0000000000007941 */ /* 0x000fea0003800000 */
.L_x_174:
[----:B------:R-:W-:Y:S11]  /*b040*/  ISETP.NE.AND P0, PT, R89, RZ, PT ;  /* 0x000000ff5900720c */ /* 0x000ff60003f05270 */
[----:B------:R-:W-:Y:S02]  /*b050*/  @!UPT UIADD3 URZ, UPT, UPT, URZ, URZ, URZ ;  /* 0x000000fffffff290 */ /* 0x000fe4000fffe0ff */
[----:B------:R2:W4:Y:S04]  /*b060*/  @P0 LDS.128 R56, [R3] ;  /* 0x0000000003380984 */ /* 0x0005280000000c00 */
[----:B------:R2:W1:Y:S04]  /*b070*/  @P0 LDS.128 R52, [R2+0x10] ;  /* 0x0000100002340984 */ /* 0x0004680000000c00 */
[----:B------:R2:W1:Y:S04]  /*b080*/  @P0 LDS.128 R48, [R0+0x20] ;  /* 0x0000200000300984 */ /* 0x0004680000000c00 */
[----:B------:R2:W1:Y:S02]  /*b090*/  @P0 LDS.128 R44, [R88+0x30] ;  /* 0x00003000582c0984 */ /* 0x0004640000000c00 */
.L_x_173:
[----:B------:R-:W-:Y:S05]  /*b0a0*/  BSYNC B1 ;  /* 0x0000000000017941 */ /* 0x000fea0003800000 */
.L_x_172:
        /* <DEDUP_REMOVED lines=21> */
.L_x_177:
[----:B------:R-:W-:Y:S01]  /*b200*/  ISETP.NE.AND P0, PT, R81, RZ, PT ;  /* 0x000000ff5100720c */ /* 0x000fe20003f05270 */
[----:B------:R-:W-:Y:S05]  /*b210*/  WARPSYNC.ALL ;  /* 0x0000000000007948 */ /* 0x000fea0003800000 */
[----:B------:R-:W-:Y:S01]  /*b220*/  R2UR UR4, R34 ;  /* 0x00000000220472ca */ /* 0x000fe200000e0000 */
[----:B------:R-:W-:Y:S01]  /*b230*/  VIADD R87, R87, 0xe0 ;  /* 0x000000e057577836 */ /* 0x000fe20000000000 */
[----:B----4-:R-:W-:Y:S01]  /*b240*/  LOP3.LUT R0, R56, 0xffffe000, RZ, 0xc0, !PT ;  /* 0xffffe00038007812 */ /* 0x010fe200078ec0ff */
[----:B------:R-:W-:Y:S01]  /*b250*/  BSSY.RECONVERGENT B0, `(.L_x_178) ;  /* 0x000005e000007945 */ /* 0x000fe20003800200 */
[----:B------:R-:W-:Y:S02]  /*b260*/  LOP3.LUT R2, R57, 0xffffe000, RZ, 0xc0, !PT ;  /* 0xffffe00039027812 */ /* 0x000fe400078ec0ff */
[----:B------:R-:W-:Y:S02]  /*b270*/  LOP3.LUT R3, R58, 0xffffe000, RZ, 0xc0, !PT ;  /* 0xffffe0003a037812 */ /* 0x000fe400078ec0ff */
[----:B------:R-:W-:Y:S02]  /*b280*/  LOP3.LUT R20, R59, 0xffffe000, RZ, 0xc0, !PT ;  /* 0xffffe0003b147812 */ /* 0x000fe400078ec0ff */
[----:B-1----:R-:W-:Y:S02]  /*b290*/  LOP3.LUT R21, R52, 0xffffe000, RZ, 0xc0, !PT ;  /* 0xffffe00034157812 */ /* 0x002fe400078ec0ff */
[----:B------:R-:W-:Y:S01]  /*b2a0*/  LOP3.LUT R36, R53, 0xffffe000, RZ, 0xc0, !PT ;  /* 0xffffe00035247812 */ /* 0x000fe200078ec0ff */
[----:B------:R-:W1:Y:S01]  /*b2b0*/  LDTM.x16 R4, tmem[UR4+0x70] ;  /* 0x00007004000479ee */ /* 0x000e620008240000 */
[----:B------:R-:W-:Y:S01]  /*b2c0*/  LOP3.LUT R37, R54, 0xffffe000, RZ, 0xc0, !PT ;  /* 0xffffe00036257812 */ /* 0x000fe200078ec0ff */
[----:B------:R-:W-:Y:S01]  /*b2d0*/  NOP ;  /* 0x0000000000007918 */ /* 0x000fe20000000000 */
[----:B------:R-:W-:Y:S02]  /*b2e0*/  LOP3.LUT R38, R55, 0xffffe000, RZ, 0xc0, !PT ;  /* 0xffffe00037267812 */ /* 0x000fe400078ec0ff */
[----:B------:R-:W-:Y:S02]  /*b2f0*/  LOP3.LUT R87, R87, 0xfefffff8, RZ, 0xc0, !PT ;  /* 0xfefffff857577812 */ /* 0x000fe400078ec0ff */
[----:B------:R-:W-:Y:S02]  /*b300*/  LOP3.LUT R39, R48, 0xffffe000, RZ, 0xc0, !PT ;  /* 0xffffe00030277812 */ /* 0x000fe400078ec0ff */
[----:B------:R-:W-:Y:S01]  /*b310*/  LOP3.LUT R40, R49, 0xffffe000, RZ, 0xc0, !PT ;  /* 0xffffe00031287812 */ /* 0x000fe200078ec0ff */
[----:B-1----:R1:W-:Y:S01]  /*b320*/  SYNCS.ARRIVE.TRANS64.RED.A1T0 RZ, [R87+URZ], RZ ;  /* 0x000000ff57ff79a7 */ /* 0x0023e200081004ff */
[----:B------:R-:W-:Y:S02]  /*b330*/  LOP3.LUT R41, R50, 0xffffe000, RZ, 0xc0, !PT ;  /* 0xffffe00032297812 */ /* 0x000fe400078ec0ff */
[----:B------:R-:W-:Y:S02]  /*b340*/  LOP3.LUT R42, R51, 0xffffe000, RZ, 0xc0, !PT ;  /* 0xffffe000332a7812 */ /* 0x000fe400078ec0ff */
[----:B------:R-:W-:Y:S02]  /*b350*/  LOP3.LUT R43, R44, 0xffffe000, RZ, 0xc0, !PT ;  /* 0xffffe0002c2b7812 */ /* 0x000fe400078ec0ff */
[----:B------:R-:W-:Y:S02]  /*b360*/  LOP3.LUT R44, R45, 0xffffe000, RZ, 0xc0, !PT ;  /* 0xffffe0002d2c7812 */ /* 0x000fe400078ec0ff */
[----:B------:R-:W-:Y:S02]  /*b370*/  LOP3.LUT R45, R46, 0xffffe000, RZ, 0xc0, !PT ;  /* 0xffffe0002e2d7812 */ /* 0x000fe400078ec0ff */
[----:B------:R-:W-:Y:S01]  /*b380*/  LOP3.LUT R46, R47, 0xffffe000, RZ, 0xc0, !PT ;  /* 0xffffe0002f2e7812 */ /* 0x000fe200078ec0ff */
[C---:B------:R-:W-:Y:S01]  /*b390*/  FMUL R4, R32.reuse, R4 ;  /* 0x0000000420047220 */ /* 0x040fe20000400000 */
[C---:B------:R-:W-:Y:S01]  /*b3a0*/  FMUL R5, R32.reuse, R5 ;  /* 0x0000000520057220 */ /* 0x040fe20000400000 */
[C---:B------:R-:W-:Y:S01]  /*b3b0*/  FMUL R6, R32.reuse, R6 ;  /* 0x0000000620067220 */ /* 0x040fe20000400000 */
[C---:B------:R-:W-:Y:S01]  /*b3c0*/  FMUL R7, R32.reuse, R7 ;  /* 0x0000000720077220 */ /* 0x040fe20000400000 */
[C---:B------:R-:W-:Y:S01]  /*b3d0*/  FFMA R4, R35.reuse, R0, R4 ;  /* 0x0000000023047223 */ /* 0x040fe20000000004 */
[C---:B------:R-:W-:Y:S01]  /*b3e0*/  FFMA R5, R35.reuse, R2, R5 ;  /* 0x0000000223057223 */ /* 0x040fe20000000005 */
[C---:B------:R-:W-:Y:S01]  /*b3f0*/  FFMA R6, R35.reuse, R3, R6 ;  /* 0x0000000323067223 */ /* 0x040fe20000000006 */
[C---:B------:R-:W-:Y:S01]  /*b400*/  FFMA R7, R35.reuse, R20, R7 ;  /* 0x0000001423077223 */ /* 0x040fe20000000007 */
[C---:B------:R-:W-:Y:S01]  /*b410*/  FMUL R8, R32.reuse, R8 ;  /* 0x0000000820087220 */ /* 0x040fe20000400000 */
        /* <DEDUP_REMOVED lines=9> */
[----:B------:R-:W-:Y:S01]  /*b4b0*/  F2FP.TF32.F32.PACK_B R7, R7 ;  /* 0x00000007ff07723e */ /* 0x000fe200024050ff */
[C---:B------:R-:W-:Y:S01]  /*b4c0*/  FFMA R11, R35.reuse, R38, R11 ;  /* 0x00000026230b7223 */ /* 0x040fe2000000000b */
[C---:B------:R-:W-:Y:S01]  /*b4d0*/  FMUL R12, R32.reuse, R12 ;  /* 0x0000000c200c7220 */ /* 0x040fe20000400000 */
[----:B------:R-:W-:Y:S01]  /*b4e0*/  F2FP.TF32.F32.PACK_B R8, R8 ;  /* 0x00000008ff08723e */ /* 0x000fe200024050ff */
[C---:B------:R-:W-:Y:S01]  /*b4f0*/  FMUL R13, R32.reuse, R13 ;  /* 0x0000000d200d7220 */ /* 0x040fe20000400000 */
[----:B------:R1:W-:Y:S01]  /*b500*/  STS.128 [R79+0x6000], R4 ;  /* 0x006000044f007388 */ /* 0x0003e20000000c00 */
        /* <DEDUP_REMOVED lines=8> */
[C---:B------:R-:W-:Y:S01]  /*b590*/  FFMA R15, R35.reuse, R42, R15 ;  /* 0x0000002a230f7223 */ /* 0x040fe2000000000f */
[C---:B------:R-:W-:Y:S01]  /*b5a0*/  FMUL R16, R32.reuse, R16 ;  /* 0x0000001020107220 */ /* 0x040fe20000400000 */
[----:B------:R-:W-:Y:S01]  /*b5b0*/  F2FP.TF32.F32.PACK_B R12, R12 ;  /* 0x0000000cff0c723e */ /* 0x000fe200024050ff */
[----:B------:R1:W-:Y:S01]  /*b5c0*/  STS.128 [R78+0x6010], R8 ;  /* 0x006010084e007388 */ /* 0x0003e20000000c00 */
[C---:B------:R-:W-:Y:S01]  /*b5d0*/  FMUL R17, R32.reuse, R17 ;  /* 0x0000001120117220 */ /* 0x040fe20000400000 */
[C---:B------:R-:W-:Y:S01]  /*b5e0*/  FMUL R18, R32.reuse, R18 ;  /* 0x0000001220127220 */ /* 0x040fe20000400000 */
[----:B------:R-:W-:Y:S01]  /*b5f0*/  FMUL R19, R32, R19 ;  /* 0x0000001320137220 */ /* 0x000fe20000400000 */
[----:B------:R-:W-:Y:S01]  /*b600*/  F2FP.TF32.F32.PACK_B R13, R13 ;  /* 0x0000000dff0d723e */ /* 0x000fe200024050ff */
[C---:B------:R-:W-:Y:S01]  /*b610*/  FFMA R16, R35.reuse, R43, R16 ;  /* 0x0000002b23107223 */ /* 0x040fe20000000010 */
[----:B------:R-:W-:Y:S01]  /*b620*/  F2FP.TF32.F32.PACK_B R14, R14 ;  /* 0x0000000eff0e723e */ /* 0x000fe200024050ff */
[C---:B------:R-:W-:Y:S01]  /*b630*/  FFMA R17, R35.reuse, R44, R17 ;  /* 0x0000002c23117223 */ /* 0x040fe20000000011 */
[----:B------:R-:W-:Y:S01]  /*b640*/  F2FP.TF32.F32.PACK_B R15, R15 ;  /* 0x0000000fff0f723e */ /* 0x000fe200024050ff */
[C---:B------:R-:W-:Y:S01]  /*b650*/  FFMA R18, R35.reuse, R45, R18 ;  /* 0x0000002d23127223 */ /* 0x040fe20000000012 */
[----:B------:R-:W-:Y:S01]  /*b660*/  FFMA R19, R35, R46, R19 ;  /* 0x0000002e23137223 */ /* 0x000fe20000000013 */
[----:B------:R-:W-:Y:S02]  /*b670*/  F2FP.TF32.F32.PACK_B R16, R16 ;  /* 0x00000010ff10723e */ /* 0x000fe400024050ff */
[----:B------:R1:W-:Y:S01]  /*b680*/  STS.128 [R77+0x6020], R12 ;  /* 0x0060200c4d007388 */ /* 0x0003e20000000c00 */
[----:B------:R-:W-:Y:S02]  /*b690*/  F2FP.TF32.F32.PACK_B R17, R17 ;  /* 0x00000011ff11723e */ /* 0x000fe400024050ff */
        /* <DEDUP_REMOVED lines=25> */
.L_x_179:
[----:B------:R-:W-:Y:S05]  /*b830*/  BSYNC.RECONVERGENT B0 ;  /* 0x0000000000007941 */ /* 0x000fea0003800200 */
.L_x_178:
[----:B------:R-:W-:Y:S01]  /*b840*/  BAR.SYNC.DEFER_BLOCKING 0x1, 0x80 ;  /* 0x0042000000007b1d */ /* 0x000fe20000010000 */
[----:B------:R-:W-:Y:S01]  /*b850*/  UISETP.NE.AND UP0, UPT, UR50, -0x8, UPT ;  /* 0xfffffff83200788c */ /* 0x000fe2000bf05270 */
[----:B------:R-:W-:Y:S08]  /*b860*/  IADD3 R0, PT, PT, R30, 0x1, RZ ;  /* 0x000000011e007810 */ /* 0x000ff00007ffe0ff */
[----:B------:R-:W-:Y:S05]  /*b870*/  BRA.U !UP0, `(.L_x_180) ;  /* 0x0000000108287547 */ /* 0x000fea000b800000 */
[----:B------:R-:W-:Y:S01]  /*b880*/  ISETP.NE.AND P0, PT, R86, RZ, PT ;  /* 0x000000ff5600720c */ /* 0x000fe20003f05270 */
[----:B------:R-:W-:Y:S01]  /*b890*/  IMAD.U32 R3, RZ, RZ, UR51 ;  /* 0x00000033ff037e24 */ /* 0x000fe2000f8e00ff */
[----:B------:R-:W-:Y:S01]  /*b8a0*/  UIADD3 UR51, UPT, UPT, UR51, 0x1, URZ ;  /* 0x0000000133337890 */ /* 0x000fe2000fffe0ff */
[----:B------:R-:W-:Y:S03]  /*b8b0*/  IMAD.U32 R2, RZ, RZ, UR37 ;  /* 0x00000025ff027e24 */ /* 0x000fe6000f8e00ff */
[----:B------:R-:W-:Y:S04]  /*b8c0*/  UISETP.NE.AND UP0, UPT, UR51, 0x4, UPT ;  /* 0x000000043300788c */ /* 0x000fe8000bf05270 */
[----:B------:R-:W-:Y:S03]  /*b8d0*/  USEL UR51, UR51, URZ, UP0 ;  /* 0x000000ff33337287 */ /* 0x000fe60008000000 */
[----:B------:R-:W-:Y:S05]  /*b8e0*/  @P0 LEA R3, R3, UR49, 0x3 ;  /* 0x0000003103030c11 */ /* 0x000fea000f8e18ff */
[----:B------:R-:W-:Y:S05]  /*b8f0*/  @P0 VIADD R3, R3, 0x70 ;  /* 0x0000007003030836 */ /* 0x000fea0000000000 */
[----:B------:R-:W-:Y:S04]  /*b900*/  @P0 PRMT R2, R2, 0x654, R3 ;  /* 0x0000065402020816 */ /* 0x000fe80000000003 */
[----:B------:R2:W-:Y:S03]  /*b910*/  @P0 SYNCS.ARRIVE.TRANS64.RED.A1T0 RZ, [R2+URZ], RZ ;  /* 0x000000ff02ff09a7 */ /* 0x0005e600081004ff */
.L_x_180:
[----:B------:R-:W-:Y:S01]  /*b920*/  ISETP.NE.AND P2, PT, R82, RZ, PT ;  /* 0x000000ff5200720c */ /* 0x000fe20003f45270 */
[----:B------:R-:W-:Y:S01]  /*b930*/  UIADD3 UR50, UPT, UPT, UR50, 0x8, URZ ;  /* 0x0000000832327890 */ /* 0x000fe2000fffe0ff */
[----:B------:R-:W-:Y:S01]  /*b940*/  ISETP.NE.AND P0, PT, R84, 0x2, PT ;  /* 0x000000025400780c */ /* 0x000fe20003f05270 */
[----:B------:R-:W-:Y:S01]  /*b950*/  IMAD.IADD R20, R29, 0x1, R66 ;  /* 0x000000011d147824 */ /* 0x000fe200078e0242 */
[----:B------:R-:W-:Y:S01]  /*b960*/  ISETP.NE.AND P1, PT, R0, 0x4, PT ;  /* 0x000000040000780c */ /* 0x000fe20003f25270 */
[----:B------:R-:W-:Y:S01]  /*b970*/  IMAD.IADD R21, R31, 0x1, R68 ;  /* 0x000000011f157824 */ /* 0x000fe200078e0244 */
[----:B--2---:R-:W-:Y:S02]  /*b980*/  SEL R2, RZ, 0x1, P0 ;  /* 0x00000001ff027807 */ /* 0x004fe40000000000 */
[----:B------:R-:W-:Y:S02]  /*b990*/  SEL R3, RZ, 0x1, P1 ;  /* 0x00000001ff037807 */ /* 0x000fe40000800000 */
[----:B------:R-:W-:Y:S02]  /*b9a0*/  LOP3.LUT R75, R75, R2, RZ, 0x3c, !PT ;  /* 0x000000024b4b7212 */ /* 0x000fe400078e3cff */
[----:B------:R-:W-:Y:S02]  /*b9b0*/  LOP3.LUT R76, R76, R3, RZ, 0x3c, !PT ;  /* 0x000000034c4c7212 */ /* 0x000fe400078e3cff */
[----:B------:R-:W-:Y:S02]  /*b9c0*/  @P2 R2UR UR36, R74 ;  /* 0x000000004a2422ca */ /* 0x000fe400000e0000 */
[----:B------:R-:W-:Y:S02]  /*b9d0*/  SEL R84, R84, RZ, P0 ;  /* 0x000000ff54547207 */ /* 0x000fe40000000000 */
[----:B------:R-:W-:Y:S01]  /*b9e0*/  SEL R30, R0, RZ, P1 ;  /* 0x000000ff001e7207 */ /* 0x000fe20000800000 */
[----:B------:R-:W-:Y:S10]  /*b9f0*/  @P2 BRA `(.L_x_181) ;  /* 0xffffffa400142947 */ /* 0x000ff4000383ffff */
[----:B------:R-:W-:-:S09]  /*ba00*/  UISETP.NE.AND UP0, UPT, UR48, URZ, UPT ;  /* 0x000000ff3000728c */ /* 0x000fd2000bf05270 */
[----:B------:R-:W-:Y:S05]  /*ba10*/  BRA.U !UP0, `(.L_x_182) ;  /* 0x0000000108487547 */ /* 0x000fea000b800000 */
[----:B------:R-:W2:Y:S02]  /*ba20*/  LDCU.64 UR4, c[0x0][0x890] ;  /* 0x00011200ff0477ac */ /* 0x000ea40008000a00 */
[----:B--2---:R-:W-:-:S04]  /*ba30*/  UISETP.NE.U32.AND UP0, UPT, UR4, URZ, UPT ;  /* 0x000000ff0400728c */ /* 0x004fc8000bf05070 */
[----:B------:R-:W-:-:S09]  /*ba40*/  UISETP.NE.AND.EX UP0, UPT, UR5, URZ, UPT, UP0 ;  /* 0x000000ff0500728c */ /* 0x000fd2000bf05300 */
[----:B------:R-:W-:Y:S05]  /*ba50*/  BRA.U UP0, `(.L_x_183) ;  /* 0x00000001000c7547 */ /* 0x000fea000b800000 */
[----:B------:R-:W-:-:S13]  /*ba60*/  FSETP.NEU.AND P0, PT, R35, RZ, PT ;  /* 0x000000ff2300720b */ /* 0x000fda0003f0d000 */
[----:B------:R-:W-:Y:S05]  /*ba70*/  @!P0 EXIT ;  /* 0x000000000000894d */ /* 0x000fea0003800000 */
[----:B------:R-:W-:Y:S05]  /*ba80*/  BRA `(.L_x_182) ;  /* 0x00000000002c7947 */ /* 0x000fea0003800000 */
.L_x_183:
[----:B------:R-:W-:Y:S01]  /*ba90*/  ISETP.NE.AND P0, PT, R83, RZ, PT ;  /* 0x000000ff5300720c */ /* 0x000fe20003f05270 */
[----:B------:R-:W-:-:S12]  /*baa0*/  BSSY.RECONVERGENT B0, `(.L_x_182) ;  /* 0x0000009000007945 */ /* 0x000fd80003800200 */
[----:B------:R-:W-:Y:S05]  /*bab0*/  @P0 BRA `(.L_x_184) ;  /* 0x0000000000140947 */ /* 0x000fea0003800000 */
[----:B------:R-:W2:Y:S02]  /*bac0*/  LDCU.64 UR4, c[0x0][0x888] ;  /* 0x00011100ff0477ac */ /* 0x000ea40008000a00 */
[----:B--2---:R-:W-:-:S04]  /*bad0*/  ISETP.NE.U32.AND P0, PT, RZ, UR4, PT ;  /* 0x00000004ff007c0c */ /* 0x004fc8000bf05070 */
[----:B------:R-:W-:-:S13]  /*bae0*/  ISETP.NE.AND.EX P0, PT, RZ, UR5, PT, P0 ;  /* 0x00000005ff007c0c */ /* 0x000fda000bf05300 */
[----:B------:R-:W-:Y:S05]  /*baf0*/  @!P0 EXIT ;  /* 0x000000000000894d */ /* 0x000fea0003800000 */
[----:B------:R-:W-:Y:S05]  /*bb00*/  BRA `(.L_x_185) ;  /* 0x0000000000087947 */ /* 0x000fea0003800000 */
.L_x_184:
[----:B------:R-:W-:-:S13]  /*bb10*/  FSETP.NEU.AND P0, PT, R35, RZ, PT ;  /* 0x000000ff2300720b */ /* 0x000fda0003f0d000 */
[----:B------:R-:W-:Y:S05]  /*bb20*/  @!P0 EXIT ;  /* 0x000000000000894d */ /* 0x000fea0003800000 */
.L_x_185:
[----:B------:R-:W-:Y:S05]  /*bb30*/  BSYNC.RECONVERGENT B0 ;  /* 0x0000000000007941 */ /* 0x000fea0003800200 */
.L_x_182:
[----:B------:R-:W-:Y:S01]  /*bb40*/  ULEA UR4, UR51, UR49, 0x3 ;  /* 0x0000003133047291 */ /* 0x000fe2000f8e18ff */
[----:B------:R-:W-:-:S04]  /*bb50*/  DEPBAR.LE SB0, 0x0 ;  /* 0x000080000000791a */ /* 0x000fc80000000000 */
[----:B------:R-:W-:-:S04]  /*bb60*/  UIADD3 UR4, UPT, UPT, UR4, 0x70, URZ ;  /* 0x0000007004047890 */ /* 0x000fc8000fffe0ff */
[----:B------:R-:W-:-:S09]  /*bb70*/  UPRMT UR4, UR37, 0x654, UR4 ;  /* 0x0000065425047896 */ /* 0x000fd20008000004 */
[----:B------:R-:W-:Y:S01]  /*bb80*/  SYNCS.ARRIVE.TRANS64.RED.A1T0 RZ, [UR4], RZ ;  /* 0x000000ffffff79a7 */ /* 0x000fe20008100404 */
[----:B------:R-:W-:Y:S05]  /*bb90*/  EXIT ;  /* 0x000000000000794d */ /* 0x000fea0003800000 */
.L_x_24:
[----:B--2---:R2:W4:Y:S02]  /*bba0*/  SYNCS.PHASECHK.TRANS64.TRYWAIT P0, [R3+URZ+0x110], R2 ;  /* 0x00011002030075a7 */ /* 0x00452400080011ff */
[----:B----4-:R-:W-:Y:S05]  /*bbb0*/  @!P0 NANOSLEEP.SYNCS 0x989680 ;  /* 0x009896800000895d */ /* 0x010fea0003900000 */
[----:B------:R-:W4:Y:S02]  /*bbc0*/  @!P0 SYNCS.PHASECHK.TRANS64 P0, [R3+URZ+0x110], R2 ;  /* 0x00011002030085a7 */ /* 0x000f2400080010ff */
[----:B----4-:R-:W-:Y:S05]  /*bbd0*/  @!P0 BRA `(.L_x_24) ;  /* 0xfffffffc00f08947 */ /* 0x010fea000383ffff */
[----:B------:R-:W-:Y:S05]  /*bbe0*/  BRA `(.L_x_186) ;  /* 0xffffff5c00147947 */ /* 0x000fea000383ffff */
.L_x_27:
[----:B-1----:R-:W-:-:S07]  /*bbf0*/  MOV R2, UR33 ;  /* 0x0000002100027c02 */ /* 0x002fce0008000f00 */
.L_x_187:
[----:B-1----:R1:W2:Y:S02]  /*bc00*/  SYNCS.PHASECHK.TRANS64.TRYWAIT P0, [R2+URZ+0x28], R5 ;  /* 0x00002805020075a7 */ /* 0x0022a400080011ff */
[----:B--2---:R-:W-:Y:S05]  /*bc10*/  @!P0 NANOSLEEP.SYNCS 0x989680 ;  /* 0x009896800000895d */ /* 0x004fea0003900000 */
[----:B------:R-:W2:Y:S02]  /*bc20*/  @!P0 SYNCS.PHASECHK.TRANS64 P0, [R2+URZ+0x28], R5 ;  /* 0x00002805020085a7 */ /* 0x000ea400080010ff */
[----:B--2---:R-:W-:Y:S05]  /*bc30*/  @!P0 BRA `(.L_x_187) ;  /* 0xfffffffc00f08947 */ /* 0x004fea000383ffff */
[----:B------:R-:W-:Y:S05]  /*bc40*/  BRA `(.L_x_26) ;  /* 0xffffff5c007c7947 */ /* 0x000fea000383ffff */
.L_x_34:
[----:B-1----:R-:W-:-:S07]  /*bc50*/  MOV R2, UR17 ;  /* 0x0000001100027c02 */ /* 0x002fce0008000f00 */
.L_x_188:
[----:B-1----:R1:W2:Y:S02]  /*bc60*/  SYNCS.PHASECHK.TRANS64.TRYWAIT P0, [R2+URZ+0x28], R5 ;  /* 0x00002805020075a7 */ /* 0x0022a400080011ff */
[----:B--2---:R-:W-:Y:S05]  /*bc70*/  @!P0 NANOSLEEP.SYNCS 0x989680 ;  /* 0x009896800000895d */ /* 0x004fea0003900000 */
[----:B------:R-:W2:Y:S02]  /*bc80*/  @!P0 SYNCS.PHASECHK.TRANS64 P0, [R2+URZ+0x28], R5 ;  /* 0x00002805020085a7 */ /* 0x000ea400080010ff */
[----:B--2---:R-:W-:Y:S05]  /*bc90*/  @!P0 BRA `(.L_x_188) ;  /* 0xfffffffc00f08947 */ /* 0x004fea000383ffff */
[----:B------:R-:W-:Y:S05]  /*bca0*/  BRA `(.L_x_33) ;  /* 0xffffff6000387947 */ /* 0x000fea000383ffff */
.L_x_39:
[----:B-1----:R1:W2:Y:S02]  /*bcb0*/  SYNCS.PHASECHK.TRANS64.TRYWAIT P0, [R2+URZ+0xa0], R3 ;  /* 0x0000a003020075a7 */ /* 0x0022a400080011ff */
[----:B--2---:R-:W-:Y:S05]  /*bcc0*/  @!P0 NANOSLEEP.SYNCS 0x989680 ;  /* 0x009896800000895d */ /* 0x004fea0003900000 */
[----:B------:R-:W2:Y:S02]  /*bcd0*/  @!P0 SYNCS.PHASECHK.TRANS64 P0, [R2+URZ+0xa0], R3 ;  /* 0x0000a003020085a7 */ /* 0x000ea400080010ff */
[----:B--2---:R-:W-:Y:S05]  /*bce0*/  @!P0 BRA `(.L_x_39) ;  /* 0xfffffffc00f08947 */ /* 0x004fea000383ffff */
[----:B------:R-:W-:Y:S05]  /*bcf0*/  BRA `(.L_x_189) ;  /* 0xffffff6000dc7947 */ /* 0x000fea000383ffff */
.L_x_43:
[----:B---3--:R-:W-:-:S07]  /*bd00*/  MOV R0, UR4 ;  /* 0x0000000400007c02 */ /* 0x008fce0008000f00 */
.L_x_190:
[----:B-1----:R1:W2:Y:S02]  /*bd10*/  SYNCS.PHASECHK.TRANS64.TRYWAIT P0, [R0+URZ], R3 ;  /* 0x00000003000075a7 */ /* 0x0022a400080011ff */
[----:B--2---:R-:W-:Y:S05]  /*bd20*/  @!P0 NANOSLEEP.SYNCS 0x989680 ;  /* 0x009896800000895d */ /* 0x004fea0003900000 */
[----:B------:R-:W2:Y:S02]  /*bd30*/  @!P0 SYNCS.PHASECHK.TRANS64 P0, [R0+URZ], R3 ;  /* 0x00000003000085a7 */ /* 0x000ea400080010ff */
[----:B--2---:R-:W-:Y:S05]  /*bd40*/  @!P0 BRA `(.L_x_190) ;  /* 0xfffffffc00f08947 */ /* 0x004fea000383ffff */
[----:B------:R-:W-:Y:S05]  /*bd50*/  BRA `(.L_x_191) ;  /* 0xffffff68004c7947 */ /* 0x000fea000383ffff */
.L_x_44:
[----:B---3--:R-:W-:-:S07]  /*bd60*/  MOV R0, UR4 ;  /* 0x0000000400007c02 */ /* 0x008fce0008000f00 */
.L_x_192:
[----:B-1----:R1:W2:Y:S02]  /*bd70*/  SYNCS.PHASECHK.TRANS64.TRYWAIT P0, [R0+URZ], R3 ;  /* 0x00000003000075a7 */ /* 0x0022a400080011ff */
[----:B--2---:R-:W-:Y:S05]  /*bd80*/  @!P0 NANOSLEEP.SYNCS 0x989680 ;  /* 0x009896800000895d */ /* 0x004fea0003900000 */
[----:B------:R-:W2:Y:S02]  /*bd90*/  @!P0 SYNCS.PHASECHK.TRANS64 P0, [R0+URZ], R3 ;  /* 0x00000003000085a7 */ /* 0x000ea400080010ff */
[----:B--2---:R-:W-:Y:S05]  /*bda0*/  @!P0 BRA `(.L_x_192) ;  /* 0xfffffffc00f08947 */ /* 0x004fea000383ffff */
[----:B------:R-:W-:Y:S05]  /*bdb0*/  BRA `(.L_x_193) ;  /* 0xffffff6800587947 */ /* 0x000fea000383ffff */
.L_x_45:
[----:B---3--:R-:W-:-:S07]  /*bdc0*/  MOV R0, UR4 ;  /* 0x0000000400007c02 */ /* 0x008fce0008000f00 */
.L_x_194:
[----:B-1----:R1:W2:Y:S02]  /*bdd0*/  SYNCS.PHASECHK.TRANS64.TRYWAIT P0, [R0+URZ], R3 ;  /* 0x00000003000075a7 */ /* 0x0022a400080011ff */
[----:B--2---:R-:W-:Y:S05]  /*bde0*/  @!P0 NANOSLEEP.SYNCS 0x989680 ;  /* 0x009896800000895d */ /* 0x004fea0003900000 */
[----:B------:R-:W2:Y:S02]  /*bdf0*/  @!P0 SYNCS.PHASECHK.TRANS64 P0, [R0+URZ], R3 ;  /* 0x00000003000085a7 */ /* 0x000ea400080010ff */
[----:B--2---:R-:W-:Y:S05]  /*be00*/  @!P0 BRA `(.L_x_194) ;  /* 0xfffffffc00f08947 */ /* 0x004fea000383ffff */
[----:B------:R-:W-:Y:S05]  /*be10*/  BRA `(.L_x_195) ;  /* 0xffffff6800647947 */ /* 0x000fea000383ffff */
.L_x_46:
[----:B---3--:R-:W-:-:S07]  /*be20*/  MOV R0, UR4 ;  /* 0x0000000400007c02 */ /* 0x008fce0008000f00 */
.L_x_196:
[----:B-1----:R1:W2:Y:S02]  /*be30*/  SYNCS.PHASECHK.TRANS64.TRYWAIT P0, [R0+URZ], R3 ;  /* 0x00000003000075a7 */ /* 0x0022a400080011ff */
[----:B--2---:R-:W-:Y:S05]  /*be40*/  @!P0 NANOSLEEP.SYNCS 0x989680 ;  /* 0x009896800000895d */ /* 0x004fea0003900000 */
[----:B------:R-:W2:Y:S02]  /*be50*/  @!P0 SYNCS.PHASECHK.TRANS64 P0, [R0+URZ], R3 ;  /* 0x00000003000085a7 */ /* 0x000ea400080010ff */
[----:B--2---:R-:W-:Y:S05]  /*be60*/  @!P0 BRA `(.L_x_196) ;  /* 0xfffffffc00f08947 */ /* 0x004fea000383ffff */
[----:B------:R-:W-:Y:S05]  /*be70*/  BRA `(.L_x_197) ;  /* 0xffffff6800707947 */ /* 0x000fea000383ffff */
.L_x_49:
[----:B-1----:R1:W2:Y:S02]  /*be80*/  SYNCS.PHASECHK.TRANS64.TRYWAIT P0, [R0+URZ+0x100], R5 ;  /* 0x00010005000075a7 */ /* 0x0022a400080011ff */
[----:B--2---:R-:W-:Y:S05]  /*be90*/  @!P0 NANOSLEEP.SYNCS 0x989680 ;  /* 0x009896800000895d */ /* 0x004fea0003900000 */
[----:B------:R-:W2:Y:S02]  /*bea0*/  @!P0 SYNCS.PHASECHK.TRANS64 P0, [R0+URZ+0x100], R5 ;  /* 0x00010005000085a7 */ /* 0x000ea400080010ff */
[----:B--2---:R-:W-:Y:S05]  /*beb0*/  @!P0 BRA `(.L_x_49) ;  /* 0xfffffffc00f08947 */ /* 0x004fea000383ffff */
[----:B------:R-:W-:Y:S05]  /*bec0*/  BRA `(.L_x_198) ;  /* 0xffffff6800d07947 */ /* 0x000fea000383ffff */
.L_x_50:
[----:B------:R-:W-:-:S07]  /*bed0*/  MOV R0, UR5 ;  /* 0x0000000500007c02 */ /* 0x000fce0008000f00 */
.L_x_199:
[----:B-1----:R1:W2:Y:S02]  /*bee0*/  SYNCS.PHASECHK.TRANS64.TRYWAIT P0, [R0+URZ+0xb0], R7 ;  /* 0x0000b007000075a7 */ /* 0x0022a400080011ff */
[----:B--2---:R-:W-:Y:S05]  /*bef0*/  @!P0 NANOSLEEP.SYNCS 0x989680 ;  /* 0x009896800000895d */ /* 0x004fea0003900000 */
[----:B------:R-:W2:Y:S02]  /*bf00*/  @!P0 SYNCS.PHASECHK.TRANS64 P0, [R0+URZ+0xb0], R7 ;  /* 0x0000b007000085a7 */ /* 0x000ea400080010ff */
[----:B--2---:R-:W-:Y:S05]  /*bf10*/  @!P0 BRA `(.L_x_199) ;  /* 0xfffffffc00f08947 */ /* 0x004fea000383ffff */
[----:B------:R-:W-:Y:S05]  /*bf20*/  BRA `(.L_x_200) ;  /* 0xffffff6800e07947 */ /* 0x000fea000383ffff */
.L_x_51:
[----:B-1----:R1:W2:Y:S02]  /*bf30*/  SYNCS.PHASECHK.TRANS64.TRYWAIT P1, [R0+URZ+0xa0], R5 ;  /* 0x0000a005000075a7 */ /* 0x0022a400080211ff */
[----:B--2---:R-:W-:Y:S05]  /*bf40*/  @!P1 NANOSLEEP.SYNCS 0x989680 ;  /* 0x009896800000995d */ /* 0x004fea0003900000 */
[----:B------:R-:W2:Y:S02]  /*bf50*/  @!P1 SYNCS.PHASECHK.TRANS64 P1, [R0+URZ+0xa0], R5 ;  /* 0x0000a005000095a7 */ /* 0x000ea400080210ff */
[----:B--2---:R-:W-:Y:S05]  /*bf60*/  @!P1 BRA `(.L_x_51) ;  /* 0xfffffffc00f09947 */ /* 0x004fea000383ffff */
[----:B------:R-:W-:Y:S05]  /*bf70*/  BRA `(.L_x_201) ;  /* 0xffffff6c00107947 */ /* 0x000fea000383ffff */
.L_x_54:
[----:B------:R-:W-:-:S07]  /*bf80*/  MOV R0, UR5 ;  /* 0x0000000500007c02 */ /* 0x000fce0008000f00 */
.L_x_202:
[----:B-1----:R1:W2:Y:S02]  /*bf90*/  SYNCS.PHASECHK.TRANS64.TRYWAIT P0, [R0+URZ+0xb0], R3 ;  /* 0x0000b003000075a7 */ /* 0x0022a400080011ff */
[----:B--2---:R-:W-:Y:S05]  /*bfa0*/  @!P0 NANOSLEEP.SYNCS 0x989680 ;  /* 0x009896800000895d */ /* 0x004fea0003900000 */
[----:B------:R-:W2:Y:S02]  /*bfb0*/  @!P0 SYNCS.PHASECHK.TRANS64 P0, [R0+URZ+0xb0], R3 ;  /* 0x0000b003000085a7 */ /* 0x000ea400080010ff */
[----:B--2---:R-:W-:Y:S05]  /*bfc0*/  @!P0 BRA `(.L_x_202) ;  /* 0xfffffffc00f08947 */ /* 0x004fea000383ffff */
[----:B------:R-:W-:Y:S05]  /*bfd0*/  BRA `(.L_x_53) ;  /* 0xffffff6c00647947 */ /* 0x000fea000383ffff */
.L_x_63:
[----:B-1----:R-:W-:-:S04]  /*bfe0*/  MOV R4, UR6 ;  /* 0x0000000600047c02 */ /* 0x002fc80008000f00 */
[----:B------:R1:W2:Y:S03]  /*bff0*/  SYNCS.PHASECHK.TRANS64.TRYWAIT P0, [R4+URZ+0x8], R5 ;  /* 0x00000805040075a7 */ /* 0x0002a600080011ff */
[----:B--2---:R-:W-:Y:S05]  /*c000*/  @!P0 NANOSLEEP.SYNCS 0x989680 ;  /* 0x009896800000895d */ /* 0x004fea0003900000 */
[----:B------:R-:W2:Y:S02]  /*c010*/  @!P0 SYNCS.PHASECHK.TRANS64 P0, [R4+URZ+0x8], R5 ;  /* 0x00000805040085a7 */ /* 0x000ea400080010ff */
[----:B--2---:R-:W-:Y:S05]  /*c020*/  @!P0 BRA `(.L_x_63) ;  /* 0xfffffffc00ec8947 */ /* 0x004fea000383ffff */
[----:B------:R-:W-:Y:S05]  /*c030*/  BRA `(.L_x_62) ;  /* 0xffffff7000187947 */ /* 0x000fea000383ffff */
.L_x_65:
[----:B------:R-:W-:Y:S01]  /*c040*/  BSSY B0, `(.L_x_203) ;  /* 0x0000006000007945 */ /* 0x000fe20003800000 */
[----:B------:R-:W-:-:S07]  /*c050*/  MOV R15, 0xffffffff ;  /* 0xffffffff000f7802 */ /* 0x000fce0000000f00 */
[----:B-1---5:R-:W-:Y:S05]  /*c060*/  WARPSYNC.COLLECTIVE R15, `(.L_x_204) ;  /* 0x000000000f0c7348 */ /* 0x022fea0003c00000 */
[----:B------:R-:W-:Y:S02]  /*c070*/  ELECT P6, UR79, PT ;  /* 0x00000000004f782f */ /* 0x000fe400038c0000 */
[----:B------:R-:W-:Y:S01]  /*c080*/  MOV R14, UR79 ;  /* 0x0000004f000e7c02 */ /* 0x000fe20008000f00 */
[----:B-1---5:R-:W-:Y:S10]  /*c090*/  ENDCOLLECTIVE ;  /* 0x000000000000791b */ /* 0x022ff40003800000 */
.L_x_204:
[----:B------:R-:W-:Y:S05]  /*c0a0*/  BSYNC B0 ;  /* 0x0000000000007941 */ /* 0x000fea0003800000 */
.L_x_203:
[----:B------:R-:W-:Y:S05]  /*c0b0*/  BRA `(.L_x_205) ;  /* 0xffffff7000487947 */ /* 0x000fea000383ffff */
.L_x_67:
[----:B-1----:R-:W-:-:S04]  /*c0c0*/  MOV R2, UR6 ;  /* 0x0000000600027c02 */ /* 0x002fc80008000f00 */
[----:B------:R1:W2:Y:S03]  /*c0d0*/  SYNCS.PHASECHK.TRANS64.TRYWAIT P0, [R2+URZ+0x8], R3 ;  /* 0x00000803020075a7 */ /* 0x0002a600080011ff */
[----:B--2---:R-:W-:Y:S05]  /*c0e0*/  @!P0 NANOSLEEP.SYNCS 0x989680 ;  /* 0x009896800000895d */ /* 0x004fea0003900000 */
[----:B------:R-:W2:Y:S02]  /*c0f0*/  @!P0 SYNCS.PHASECHK.TRANS64 P0, [R2+URZ+0x8], R3 ;  /* 0x00000803020085a7 */ /* 0x000ea400080010ff */
[----:B--2---:R-:W-:Y:S05]  /*c100*/  @!P0 BRA `(.L_x_67) ;  /* 0xfffffffc00ec8947 */ /* 0x004fea000383ffff */
[----:B------:R-:W-:Y:S05]  /*c110*/  BRA `(.L_x_66) ;  /* 0xffffff70004c7947 */ /* 0x000fea000383ffff */
.L_x_68:
[----:B-1----:R1:W2:Y:S02]  /*c120*/  SYNCS.PHASECHK.TRANS64.TRYWAIT P0, [R0+URZ+0xa0], R5 ;  /* 0x0000a005000075a7 */ /* 0x0022a400080011ff */
[----:B--2---:R-:W-:Y:S05]  /*c130*/  @!P0 NANOSLEEP.SYNCS 0x989680 ;  /* 0x009896800000895d */ /* 0x004fea0003900000 */
[----:B------:R-:W2:Y:S02]  /*c140*/  @!P0 SYNCS.PHASECHK.TRANS64 P0, [R0+URZ+0xa0], R5 ;  /* 0x0000a005000085a7 */ /* 0x000ea400080010ff */
[----:B--2---:R-:W-:Y:S05]  /*c150*/  @!P0 BRA `(.L_x_68) ;  /* 0xfffffffc00f08947 */ /* 0x004fea000383ffff */
[----:B------:R-:W-:Y:S05]  /*c160*/  BRA `(.L_x_206) ;  /* 0xffffff7400387947 */ /* 0x000fea000383ffff */
.L_x_70:
[----:B------:R-:W-:-:S07]  /*c170*/  MOV R0, UR9 ;  /* 0x0000000900007c02 */ /* 0x000fce0008000f00 */
.L_x_207:
[----:B-1----:R1:W2:Y:S02]  /*c180*/  SYNCS.PHASECHK.TRANS64.TRYWAIT P0, [R0+URZ+0xe0], R5 ;  /* 0x0000e005000075a7 */ /* 0x0022a400080011ff */
[----:B--2---:R-:W-:Y:S05]  /*c190*/  @!P0 NANOSLEEP.SYNCS 0x989680 ;  /* 0x009896800000895d */ /* 0x004fea0003900000 */
[----:B------:R-:W2:Y:S02]  /*c1a0*/  @!P0 SYNCS.PHASECHK.TRANS64 P0, [R0+URZ+0xe0], R5 ;  /* 0x0000e005000085a7 */ /* 0x000ea400080010ff */
[----:B--2---:R-:W-:Y:S05]  /*c1b0*/  @!P0 BRA `(.L_x_207) ;  /* 0xfffffffc00f08947 */ /* 0x004fea000383ffff */
[----:B------:R-:W-:Y:S05]  /*c1c0*/  BRA `(.L_x_208) ;  /* 0xffffff7400847947 */ /* 0x000fea000383ffff */
.L_x_73:
[----:B------:R-:W-:Y:S07]  /*c1d0*/  MOV R0, UR8 ;  /* 0x0000000800007c02 */ /* 0x000fee0008000f00 */
.L_x_209:
[----:B-1----:R1:W2:Y:S02]  /*c1e0*/  SYNCS.PHASECHK.TRANS64.TRYWAIT P0, [R0+URZ], R5 ;  /* 0x00000005000075a7 */ /* 0x0022a400080011ff */
[----:B--2---:R-:W-:Y:S05]  /*c1f0*/  @!P0 NANOSLEEP.SYNCS 0x989680 ;  /* 0x009896800000895d */ /* 0x004fea0003900000 */
[----:B------:R-:W2:Y:S02]  /*c200*/  @!P0 SYNCS.PHASECHK.TRANS64 P0, [R0+URZ], R5 ;  /* 0x00000005000085a7 */ /* 0x000ea400080010ff */
[----:B--2---:R-:W-:Y:S05]  /*c210*/  @!P0 BRA `(.L_x_209) ;  /* 0xfffffffc00f08947 */ /* 0x004fea000383ffff */
[----:B------:R-:W-:Y:S05]  /*c220*/  BRA `(.L_x_72) ;  /* 0xffffff7400987947 */ /* 0x000fea000383ffff */
.L_x_77:
[----:B-1----:R-:W-:-:S07]  /*c230*/  MOV R0, UR8 ;  /* 0x0000000800007c02 */ /* 0x002fce0008000f00 */
.L_x_210:
[----:B-1----:R1:W2:Y:S02]  /*c240*/  SYNCS.PHASECHK.TRANS64.TRYWAIT P0, [R0+URZ], R3 ;  /* 0x00000003000075a7 */ /* 0x0022a400080011ff */
[----:B--2---:R-:W-:Y:S05]  /*c250*/  @!P0 NANOSLEEP.SYNCS 0x989680 ;  /* 0x009896800000895d */ /* 0x004fea0003900000 */
[----:B------:R-:W2:Y:S02]  /*c260*/  @!P0 SYNCS.PHASECHK.TRANS64 P0, [R0+URZ], R3 ;  /* 0x00000003000085a7 */ /* 0x000ea400080010ff */
[----:B--2---:R-:W-:Y:S05]  /*c270*/  @!P0 BRA `(.L_x_210) ;  /* 0xfffffffc00f08947 */ /* 0x004fea000383ffff */
[----:B------:R-:W-:Y:S05]  /*c280*/  BRA `(.L_x_211) ;  /* 0xffffff78008c7947 */ /* 0x000fea000383ffff */
.L_x_78:
[----:B------:R-:W-:-:S07]  /*c290*/  MOV R0, UR8 ;  /* 0x0000000800007c02 */ /* 0x000fce0008000f00 */
.L_x_212:
[----:B-1----:R1:W2:Y:S02]  /*c2a0*/  SYNCS.PHASECHK.TRANS64.TRYWAIT P0, [R0+URZ], R3 ;  /* 0x00000003000075a7 */ /* 0x0022a400080011ff */
[----:B--2---:R-:W-:Y:S05]  /*c2b0*/  @!P0 NANOSLEEP.SYNCS 0x989680 ;  /* 0x009896800000895d */ /* 0x004fea0003900000 */
[----:B------:R-:W2:Y:S02]  /*c2c0*/  @!P0 SYNCS.PHASECHK.TRANS64 P0, [R0+URZ], R3 ;  /* 0x00000003000085a7 */ /* 0x000ea400080010ff */
[----:B--2---:R-:W-:Y:S05]  /*c2d0*/  @!P0 BRA `(.L_x_212) ;  /* 0xfffffffc00f08947 */ /* 0x004fea000383ffff */
[----:B------:R-:W-:Y:S05]  /*c2e0*/  BRA `(.L_x_213) ;  /* 0xffffff7800987947 */ /* 0x000fea000383ffff */
.L_x_79:
[----:B------:R-:W-:-:S07]  /*c2f0*/  MOV R0, UR8 ;  /* 0x0000000800007c02 */ /* 0x000fce0008000f00 */
.L_x_214:
[----:B-1----:R1:W2:Y:S02]  /*c300*/  SYNCS.PHASECHK.TRANS64.TRYWAIT P0, [R0+URZ], R3 ;  /* 0x00000003000075a7 */ /* 0x0022a400080011ff */
[----:B--2---:R-:W-:Y:S05]  /*c310*/  @!P0 NANOSLEEP.SYNCS 0x989680 ;  /* 0x009896800000895d */ /* 0x004fea0003900000 */
[----:B------:R-:W2:Y:S02]  /*c320*/  @!P0 SYNCS.PHASECHK.TRANS64 P0, [R0+URZ], R3 ;  /* 0x00000003000085a7 */ /* 0x000ea400080010ff */
[----:B--2---:R-:W-:Y:S05]  /*c330*/  @!P0 BRA `(.L_x_214) ;  /* 0xfffffffc00f08947 */ /* 0x004fea000383ffff */
[----:B------:R-:W-:Y:S05]  /*c340*/  BRA `(.L_x_215) ;  /* 0xffffff7800a47947 */ /* 0x000fea000383ffff */
.L_x_82:
[----:B------:R-:W-:-:S07]  /*c350*/  MOV R0, UR7 ;  /* 0x0000000700007c02 */ /* 0x000fce0008000f00 */
.L_x_216:
[----:B-1----:R1:W2:Y:S02]  /*c360*/  SYNCS.PHASECHK.TRANS64.TRYWAIT P1, [R0+URZ+0x120], R3 ;  /* 0x00012003000075a7 */ /* 0x0022a400080211ff */
[----:B--2---:R-:W-:Y:S05]  /*c370*/  @!P1 NANOSLEEP.SYNCS 0x989680 ;  /* 0x009896800000995d */ /* 0x004fea0003900000 */
[----:B------:R-:W2:Y:S02]  /*c380*/  @!P1 SYNCS.PHASECHK.TRANS64 P1, [R0+URZ+0x120], R3 ;  /* 0x00012003000095a7 */ /* 0x000ea400080210ff */
[----:B--2---:R-:W-:Y:S05]  /*c390*/  @!P1 BRA `(.L_x_216) ;  /* 0xfffffffc00f09947 */ /* 0x004fea000383ffff */
[----:B------:R-:W-:Y:S05]  /*c3a0*/  BRA `(.L_x_217) ;  /* 0xffffff7800f07947 */ /* 0x000fea000383ffff */
.L_x_87:
[----:B--2---:R2:W4:Y:S02]  /*c3b0*/  SYNCS.PHASECHK.TRANS64.TRYWAIT P0, [R0+URZ+0xa0], R3 ;  /* 0x0000a003000075a7 */ /* 0x00452400080011ff */
[----:B----4-:R-:W-:Y:S05]  /*c3c0*/  @!P0 NANOSLEEP.SYNCS 0x989680 ;  /* 0x009896800000895d */ /* 0x010fea0003900000 */
[----:B------:R-:W4:Y:S02]  /*c3d0*/  @!P0 SYNCS.PHASECHK.TRANS64 P0, [R0+URZ+0xa0], R3 ;  /* 0x0000a003000085a7 */ /* 0x000f2400080010ff */
[----:B----4-:R-:W-:Y:S05]  /*c3e0*/  @!P0 BRA `(.L_x_87) ;  /* 0xfffffffc00f08947 */ /* 0x010fea000383ffff */
[----:B------:R-:W-:Y:S05]  /*c3f0*/  BRA `(.L_x_218) ;  /* 0xffffff7c00fc7947 */ /* 0x000fea000383ffff */
.L_x_90:
[----:B------:R-:W-:Y:S07]  /*c400*/  MOV R0, UR6 ;  /* 0x0000000600007c02 */ /* 0x000fee0008000f00 */
.L_x_219:
[----:B--2---:R2:W4:Y:S02]  /*c410*/  SYNCS.PHASECHK.TRANS64.TRYWAIT P0, [R0+URZ+0x98], R3 ;  /* 0x00009803000075a7 */ /* 0x00452400080011ff */
[----:B----4-:R-:W-:Y:S05]  /*c420*/  @!P0 NANOSLEEP.SYNCS 0x989680 ;  /* 0x009896800000895d */ /* 0x010fea0003900000 */
[----:B------:R-:W4:Y:S02]  /*c430*/  @!P0 SYNCS.PHASECHK.TRANS64 P0, [R0+URZ+0x98], R3 ;  /* 0x00009803000085a7 */ /* 0x000f2400080010ff */
[----:B----4-:R-:W-:Y:S05]  /*c440*/  @!P0 BRA `(.L_x_219) ;  /* 0xfffffffc00f08947 */ /* 0x010fea000383ffff */
[----:B------:R-:W-:Y:S05]  /*c450*/  BRA `(.L_x_89) ;  /* 0xffffff8000dc7947 */ /* 0x000fea000383ffff */
.L_x_93:
[----:B------:R-:W-:Y:S07]  /*c460*/  MOV R3, UR6 ;  /* 0x0000000600037c02 */ /* 0x000fee0008000f00 */
.L_x_220:
[----:B-1----:R1:W2:Y:S02]  /*c470*/  SYNCS.PHASECHK.TRANS64.TRYWAIT P0, [R3+URZ+0x70], R12 ;  /* 0x0000700c030075a7 */ /* 0x0022a400080011ff */
[----:B--2---:R-:W-:Y:S05]  /*c480*/  @!P0 NANOSLEEP.SYNCS 0x989680 ;  /* 0x009896800000895d */ /* 0x004fea0003900000 */
[----:B------:R-:W2:Y:S02]  /*c490*/  @!P0 SYNCS.PHASECHK.TRANS64 P0, [R3+URZ+0x70], R12 ;  /* 0x0000700c030085a7 */ /* 0x000ea400080010ff */
[----:B--2---:R-:W-:Y:S05]  /*c4a0*/  @!P0 BRA `(.L_x_220) ;  /* 0xfffffffc00f08947 */ /* 0x004fea000383ffff */
[----:B------:R-:W-:Y:S05]  /*c4b0*/  BRA `(.L_x_221) ;  /* 0xffffff8400587947 */ /* 0x000fea000383ffff */
.L_x_94:
[----:B-1----:R-:W-:Y:S07]  /*c4c0*/  MOV R3, UR6 ;  /* 0x0000000600037c02 */ /* 0x002fee0008000f00 */
.L_x_222:
[----:B-1----:R1:W2:Y:S02]  /*c4d0*/  SYNCS.PHASECHK.TRANS64.TRYWAIT P0, [R3+URZ+0x78], R12 ;  /* 0x0000780c030075a7 */ /* 0x0022a400080011ff */
[----:B--2---:R-:W-:Y:S05]  /*c4e0*/  @!P0 NANOSLEEP.SYNCS 0x989680 ;  /* 0x009896800000895d */ /* 0x004fea0003900000 */
[----:B------:R-:W2:Y:S02]  /*c4f0*/  @!P0 SYNCS.PHASECHK.TRANS64 P0, [R3+URZ+0x78], R12 ;  /* 0x0000780c030085a7 */ /* 0x000ea400080010ff */
[----:B--2---:R-:W-:Y:S05]  /*c500*/  @!P0 BRA `(.L_x_222) ;  /* 0xfffffffc00f08947 */ /* 0x004fea000383ffff */
[----:B------:R-:W-:Y:S05]  /*c510*/  BRA `(.L_x_223) ;  /* 0xffffff8400b47947 */ /* 0x000fea000383ffff */
.L_x_95:
[----:B-1----:R-:W-:Y:S07]  /*c520*/  MOV R3, UR6 ;  /* 0x0000000600037c02 */ /* 0x002fee0008000f00 */
.L_x_224:
[----:B-1----:R1:W2:Y:S02]  /*c530*/  SYNCS.PHASECHK.TRANS64.TRYWAIT P0, [R3+URZ+0x80], R12 ;  /* 0x0000800c030075a7 */ /* 0x0022a400080011ff */
[----:B--2---:R-:W-:Y:S05]  /*c540*/  @!P0 NANOSLEEP.SYNCS 0x989680 ;  /* 0x009896800000895d */ /* 0x004fea0003900000 */
[----:B------:R-:W2:Y:S02]  /*c550*/  @!P0 SYNCS.PHASECHK.TRANS64 P0, [R3+URZ+0x80], R12 ;  /* 0x0000800c030085a7 */ /* 0x000ea400080010ff */
[----:B--2---:R-:W-:Y:S05]  /*c560*/  @!P0 BRA `(.L_x_224) ;  /* 0xfffffffc00f08947 */ /* 0x004fea000383ffff */
[----:B------:R-:W-:Y:S05]  /*c570*/  BRA `(.L_x_225) ;  /* 0xffffff8800147947 */ /* 0x000fea000383ffff */
.L_x_96:
[----:B-1----:R-:W-:Y:S07]  /*c580*/  MOV R3, UR6 ;  /* 0x0000000600037c02 */ /* 0x002fee0008000f00 */
.L_x_226:
[----:B-1----:R1:W2:Y:S02]  /*c590*/  SYNCS.PHASECHK.TRANS64.TRYWAIT P0, [R3+URZ+0x88], R12 ;  /* 0x0000880c030075a7 */ /* 0x0022a400080011ff */
[----:B--2---:R-:W-:Y:S05]  /*c5a0*/  @!P0 NANOSLEEP.SYNCS 0x989680 ;  /* 0x009896800000895d */ /* 0x004fea0003900000 */
[----:B------:R-:W2:Y:S02]  /*c5b0*/  @!P0 SYNCS.PHASECHK.TRANS64 P0, [R3+URZ+0x88], R12 ;  /* 0x0000880c030085a7 */ /* 0x000ea400080010ff */
[----:B--2---:R-:W-:Y:S05]  /*c5c0*/  @!P0 BRA `(.L_x_226) ;  /* 0xfffffffc00f08947 */ /* 0x004fea000383ffff */
[----:B------:R-:W-:Y:S05]  /*c5d0*/  BRA `(.L_x_227) ;  /* 0xffffff8800707947 */ /* 0x000fea000383ffff */
.L_x_97:
[----:B-1----:R-:W-:Y:S07]  /*c5e0*/  MOV R3, UR6 ;  /* 0x0000000600037c02 */ /* 0x002fee0008000f00 */
.L_x_228:
[----:B-1----:R1:W2:Y:S02]  /*c5f0*/  SYNCS.PHASECHK.TRANS64.TRYWAIT P0, [R3+URZ+0x70], R20 ;  /* 0x00007014030075a7 */ /* 0x0022a400080011ff */
[----:B--2---:R-:W-:Y:S05]  /*c600*/  @!P0 NANOSLEEP.SYNCS 0x989680 ;  /* 0x009896800000895d */ /* 0x004fea0003900000 */
[----:B------:R-:W2:Y:S02]  /*c610*/  @!P0 SYNCS.PHASECHK.TRANS64 P0, [R3+URZ+0x70], R20 ;  /* 0x00007014030085a7 */ /* 0x000ea400080010ff */
[----:B--2---:R-:W-:Y:S05]  /*c620*/  @!P0 BRA `(.L_x_228) ;  /* 0xfffffffc00f08947 */ /* 0x004fea000383ffff */
[----:B------:R-:W-:Y:S05]  /*c630*/  BRA `(.L_x_229) ;  /* 0xffffff8800d47947 */ /* 0x000fea000383ffff */
.L_x_98:
[----:B-1----:R-:W-:Y:S07]  /*c640*/  MOV R3, UR6 ;  /* 0x0000000600037c02 */ /* 0x002fee0008000f00 */
.L_x_230:
[----:B-1----:R1:W2:Y:S02]  /*c650*/  SYNCS.PHASECHK.TRANS64.TRYWAIT P0, [R3+URZ+0x78], R20 ;  /* 0x00007814030075a7 */ /* 0x0022a400080011ff */
[----:B--2---:R-:W-:Y:S05]  /*c660*/  @!P0 NANOSLEEP.SYNCS 0x989680 ;  /* 0x009896800000895d */ /* 0x004fea0003900000 */
[----:B------:R-:W2:Y:S02]  /*c670*/  @!P0 SYNCS.PHASECHK.TRANS64 P0, [R3+URZ+0x78], R20 ;  /* 0x00007814030085a7 */ /* 0x000ea400080010ff */
[----:B--2---:R-:W-:Y:S05]  /*c680*/  @!P0 BRA `(.L_x_230) ;  /* 0xfffffffc00f08947 */ /* 0x004fea000383ffff */
[----:B------:R-:W-:Y:S05]  /*c690*/  BRA `(.L_x_231) ;  /* 0xffffff8c00347947 */ /* 0x000fea000383ffff */
.L_x_99:
[----:B-1----:R-:W-:Y:S07]  /*c6a0*/  MOV R3, UR6 ;  /* 0x0000000600037c02 */ /* 0x002fee0008000f00 */
.L_x_232:
[----:B-1----:R1:W2:Y:S02]  /*c6b0*/  SYNCS.PHASECHK.TRANS64.TRYWAIT P0, [R3+URZ+0x80], R20 ;  /* 0x00008014030075a7 */ /* 0x0022a400080011ff */
[----:B--2---:R-:W-:Y:S05]  /*c6c0*/  @!P0 NANOSLEEP.SYNCS 0x989680 ;  /* 0x009896800000895d */ /* 0x004fea0003900000 */
[----:B------:R-:W2:Y:S02]  /*c6d0*/  @!P0 SYNCS.PHASECHK.TRANS64 P0, [R3+URZ+0x80], R20 ;  /* 0x00008014030085a7 */ /* 0x000ea400080010ff */
[----:B--2---:R-:W-:Y:S05]  /*c6e0*/  @!P0 BRA `(.L_x_232) ;  /* 0xfffffffc00f08947 */ /* 0x004fea000383ffff */
[----:B------:R-:W-:Y:S05]  /*c6f0*/  BRA `(.L_x_233) ;  /* 0xffffff8c00947947 */ /* 0x000fea000383ffff */
.L_x_100:
[----:B------:R-:W-:Y:S07]  /*c700*/  MOV R3, UR6 ;  /* 0x0000000600037c02 */ /* 0x000fee0008000f00 */
.L_x_234:
[----:B-1----:R1:W2:Y:S02]  /*c710*/  SYNCS.PHASECHK.TRANS64.TRYWAIT P0, [R3+URZ+0x88], R20 ;  /* 0x00008814030075a7 */ /* 0x0022a400080011ff */
[----:B--2---:R-:W-:Y:S05]  /*c720*/  @!P0 NANOSLEEP.SYNCS 0x989680 ;  /* 0x009896800000895d */ /* 0x004fea0003900000 */
[----:B------:R-:W2:Y:S02]  /*c730*/  @!P0 SYNCS.PHASECHK.TRANS64 P0, [R3+URZ+0x88], R20 ;  /* 0x00008814030085a7 */ /* 0x000ea400080010ff */
[----:B--2---:R-:W-:Y:S05]  /*c740*/  @!P0 BRA `(.L_x_234) ;  /* 0xfffffffc00f08947 */ /* 0x004fea000383ffff */
[----:B------:R-:W-:Y:S05]  /*c750*/  BRA `(.L_x_235) ;  /* 0xffffff9000347947 */ /* 0x000fea000383ffff */
.L_x_102:
[----:B------:R-:W-:-:S07]  /*c760*/  MOV R3, UR6 ;  /* 0x0000000600037c02 */ /* 0x000fce0008000f00 */
.L_x_236:
[----:B-1----:R1:W4:Y:S02]  /*c770*/  SYNCS.PHASECHK.TRANS64.TRYWAIT P0, [R3+URZ+0x70], R12 ;  /* 0x0000700c030075a7 */ /* 0x00232400080011ff */
[----:B----4-:R-:W-:Y:S05]  /*c780*/  @!P0 NANOSLEEP.SYNCS 0x989680 ;  /* 0x009896800000895d */ /* 0x010fea0003900000 */
[----:B------:R-:W4:Y:S02]  /*c790*/  @!P0 SYNCS.PHASECHK.TRANS64 P0, [R3+URZ+0x70], R12 ;  /* 0x0000700c030085a7 */ /* 0x000f2400080010ff */
[----:B----4-:R-:W-:Y:S05]  /*c7a0*/  @!P0 BRA `(.L_x_236) ;  /* 0xfffffffc00f08947 */ /* 0x010fea000383ffff */
[----:B------:R-:W-:Y:S05]  /*c7b0*/  BRA `(.L_x_237) ;  /* 0xffffff9000b87947 */ /* 0x000fea000383ffff */
.L_x_103:
[----:B-1----:R-:W-:-:S07]  /*c7c0*/  MOV R3, UR6 ;  /* 0x0000000600037c02 */ /* 0x002fce0008000f00 */
.L_x_238:
[----:B-1----:R1:W4:Y:S02]  /*c7d0*/  SYNCS.PHASECHK.TRANS64.TRYWAIT P0, [R3+URZ+0x78], R12 ;  /* 0x0000780c030075a7 */ /* 0x00232400080011ff */
[----:B----4-:R-:W-:Y:S05]  /*c7e0*/  @!P0 NANOSLEEP.SYNCS 0x989680 ;  /* 0x009896800000895d */ /* 0x010fea0003900000 */
[----:B------:R-:W4:Y:S02]  /*c7f0*/  @!P0 SYNCS.PHASECHK.TRANS64 P0, [R3+URZ+0x78], R12 ;  /* 0x0000780c030085a7 */ /* 0x000f2400080010ff */
[----:B----4-:R-:W-:Y:S05]  /*c800*/  @!P0 BRA `(.L_x_238) ;  /* 0xfffffffc00f08947 */ /* 0x010fea000383ffff */
[----:B------:R-:W-:Y:S05]  /*c810*/  BRA `(.L_x_239) ;  /* 0xffffff9000a87947 */ /* 0x000fea000383ffff */
.L_x_104:
[----:B-1----:R-:W-:-:S07]  /*c820*/  MOV R3, UR6 ;  /* 0x0000000600037c02 */ /* 0x002fce0008000f00 */
.L_x_240:
[----:B-1----:R1:W4:Y:S02]  /*c830*/  SYNCS.PHASECHK.TRANS64.TRYWAIT P0, [R3+URZ+0x80], R12 ;  /* 0x0000800c030075a7 */ /* 0x00232400080011ff */
[----:B----4-:R-:W-:Y:S05]  /*c840*/  @!P0 NANOSLEEP.SYNCS 0x989680 ;  /* 0x009896800000895d */ /* 0x010fea0003900000 */
[----:B------:R-:W4:Y:S02]  /*c850*/  @!P0 SYNCS.PHASECHK.TRANS64 P0, [R3+URZ+0x80], R12 ;  /* 0x0000800c030085a7 */ /* 0x000f2400080010ff */
[----:B----4-:R-:W-:Y:S05]  /*c860*/  @!P0 BRA `(.L_x_240) ;  /* 0xfffffffc00f08947 */ /* 0x010fea000383ffff */
[----:B------:R-:W-:Y:S05]  /*c870*/  BRA `(.L_x_241) ;  /* 0xffffff90009c7947 */ /* 0x000fea000383ffff */
.L_x_106:
[----:B--2---:R2:W3:Y:S02]  /*c880*/  SYNCS.PHASECHK.TRANS64.TRYWAIT P0, [R0+URZ+0xa0], R3 ;  /* 0x0000a003000075a7 */ /* 0x0044e400080011ff */
[----:B---3--:R-:W-:Y:S05]  /*c890*/  @!P0 NANOSLEEP.SYNCS 0x989680 ;  /* 0x009896800000895d */ /* 0x008fea0003900000 */
[----:B------:R-:W3:Y:S02]  /*c8a0*/  @!P0 SYNCS.PHASECHK.TRANS64 P0, [R0+URZ+0xa0], R3 ;  /* 0x0000a003000085a7 */ /* 0x000ee400080010ff */
[----:B---3--:R-:W-:Y:S05]  /*c8b0*/  @!P0 BRA `(.L_x_106) ;  /* 0xfffffffc00f08947 */ /* 0x008fea000383ffff */
[----:B------:R-:W-:Y:S05]  /*c8c0*/  BRA `(.L_x_242) ;  /* 0xffffff9400747947 */ /* 0x000fea000383ffff */
.L_x_117:
[----:B-1----:R-:W-:Y:S04]  /*c8d0*/  MOV R2, UR49 ;  /* 0x0000003100027c02 */ /* 0x002fe80008000f00 */
[----:B------:R1:W3:Y:S03]  /*c8e0*/  SYNCS.PHASECHK.TRANS64.TRYWAIT P1, [R2+URZ+0x50], R3 ;  /* 0x00005003020075a7 */ /* 0x0002e600080211ff */
[----:B---3--:R-:W-:Y:S05]  /*c8f0*/  @!P1 NANOSLEEP.SYNCS 0x989680 ;  /* 0x009896800000995d */ /* 0x008fea0003900000 */
[----:B------:R-:W3:Y:S02]  /*c900*/  @!P1 SYNCS.PHASECHK.TRANS64 P1, [R2+URZ+0x50], R3 ;  /* 0x00005003020095a7 */ /* 0x000ee400080210ff */
[----:B---3--:R-:W-:Y:S05]  /*c910*/  @!P1 BRA `(.L_x_117) ;  /* 0xfffffffc00ec9947 */ /* 0x008fea000383ffff */
[----:B------:R-:W-:Y:S05]  /*c920*/  BRA `(.L_x_116) ;  /* 0xffffffa0007c7947 */ /* 0x000fea000383ffff */
.L_x_119:
[----:B-1----:R1:W4:Y:S02]  /*c930*/  SYNCS.PHASECHK.TRANS64.TRYWAIT P0, [R87+URZ+0xc0], R0 ;  /* 0x0000c000570075a7 */ /* 0x00232400080011ff */
[----:B----4-:R-:W-:Y:S05]  /*c940*/  @!P0 NANOSLEEP.SYNCS 0x989680 ;  /* 0x009896800000895d */ /* 0x010fea0003900000 */
[----:B------:R-:W4:Y:S02]  /*c950*/  @!P0 SYNCS.PHASECHK.TRANS64 P0, [R87+URZ+0xc0], R0 ;  /* 0x0000c000570085a7 */ /* 0x000f2400080010ff */
[----:B----4-:R-:W-:Y:S05]  /*c960*/  @!P0 BRA `(.L_x_119) ;  /* 0xfffffffc00f08947 */ /* 0x010fea000383ffff */
[----:B------:R-:W-:Y:S05]  /*c970*/  BRA `(.L_x_118) ;  /* 0xffffffa000a47947 */ /* 0x000fea000383ffff */
.L_x_128:
[----:B-1----:R1:W2:Y:S02]  /*c980*/  SYNCS.PHASECHK.TRANS64.TRYWAIT P0, [R3+URZ+0x50], R0 ;  /* 0x00005000030075a7 */ /* 0x0022a400080011ff */
[----:B--2---:R-:W-:Y:S05]  /*c990*/  @!P0 NANOSLEEP.SYNCS 0x989680 ;  /* 0x009896800000895d */ /* 0x004fea0003900000 */
[----:B------:R-:W2:Y:S02]  /*c9a0*/  @!P0 SYNCS.PHASECHK.TRANS64 P0, [R3+URZ+0x50], R0 ;  /* 0x00005000030085a7 */ /* 0x000ea400080010ff */
[----:B--2---:R-:W-:Y:S05]  /*c9b0*/  @!P0 BRA `(.L_x_128) ;  /* 0xfffffffc00f08947 */ /* 0x004fea000383ffff */
[----:B------:R-:W-:Y:S05]  /*c9c0*/  BRA `(.L_x_127) ;  /* 0xffffffa800d07947 */ /* 0x000fea000383ffff */
.L_x_136:
[----:B-1----:R1:W2:Y:S02]  /*c9d0*/  SYNCS.PHASECHK.TRANS64.TRYWAIT P0, [R91+URZ+0x50], R6 ;  /* 0x000050065b0075a7 */ /* 0x0022a400080011ff */
[----:B--2---:R-:W-:Y:S05]  /*c9e0*/  @!P0 NANOSLEEP.SYNCS 0x989680 ;  /* 0x009896800000895d */ /* 0x004fea0003900000 */
[----:B------:R-:W2:Y:S02]  /*c9f0*/  @!P0 SYNCS.PHASECHK.TRANS64 P0, [R91+URZ+0x50], R6 ;  /* 0x000050065b0085a7 */ /* 0x000ea400080010ff */
[----:B--2---:R-:W-:Y:S05]  /*ca00*/  @!P0 BRA `(.L_x_136) ;  /* 0xfffffffc00f08947 */ /* 0x004fea000383ffff */
[----:B------:R-:W-:Y:S05]  /*ca10*/  BRA `(.L_x_135) ;  /* 0xffffffb400247947 */ /* 0x000fea000383ffff */
.L_x_144:
[----:B-1----:R1:W2:Y:S02]  /*ca20*/  SYNCS.PHASECHK.TRANS64.TRYWAIT P0, [R91+URZ+0x50], R6 ;  /* 0x000050065b0075a7 */ /* 0x0022a400080011ff */
[----:B--2---:R-:W-:Y:S05]  /*ca30*/  @!P0 NANOSLEEP.SYNCS 0x989680 ;  /* 0x009896800000895d */ /* 0x004fea0003900000 */
[----:B------:R-:W2:Y:S02]  /*ca40*/  @!P0 SYNCS.PHASECHK.TRANS64 P0, [R91+URZ+0x50], R6 ;  /* 0x000050065b0085a7 */ /* 0x000ea400080010ff */
[----:B--2---:R-:W-:Y:S05]  /*ca50*/  @!P0 BRA `(.L_x_144) ;  /* 0xfffffffc00f08947 */ /* 0x004fea000383ffff */
[----:B------:R-:W-:Y:S05]  /*ca60*/  BRA `(.L_x_143) ;  /* 0xffffffbc007c7947 */ /* 0x000fea000383ffff */
.L_x_152:
[----:B-1----:R1:W2:Y:S02]  /*ca70*/  SYNCS.PHASECHK.TRANS64.TRYWAIT P0, [R92+URZ+0x50], R5 ;  /* 0x000050055c0075a7 */ /* 0x0022a400080011ff */
[----:B--2---:R-:W-:Y:S05]  /*ca80*/  @!P0 NANOSLEEP.SYNCS 0x989680 ;  /* 0x009896800000895d */ /* 0x004fea0003900000 */
[----:B------:R-:W2:Y:S02]  /*ca90*/  @!P0 SYNCS.PHASECHK.TRANS64 P0, [R92+URZ+0x50], R5 ;  /* 0x000050055c0085a7 */ /* 0x000ea400080010ff */
[----:B--2---:R-:W-:Y:S05]  /*caa0*/  @!P0 BRA `(.L_x_152) ;  /* 0xfffffffc00f08947 */ /* 0x004fea000383ffff */
[----:B------:R-:W-:Y:S05]  /*cab0*/  BRA `(.L_x_151) ;  /* 0xffffffc400e07947 */ /* 0x000fea000383ffff */
.L_x_160:
[----:B-1----:R1:W2:Y:S02]  /*cac0*/  SYNCS.PHASECHK.TRANS64.TRYWAIT P0, [R92+URZ+0x50], R5 ;  /* 0x000050055c0075a7 */ /* 0x0022a400080011ff */
[----:B--2---:R-:W-:Y:S05]  /*cad0*/  @!P0 NANOSLEEP.SYNCS 0x989680 ;  /* 0x009896800000895d */ /* 0x004fea0003900000 */
[----:B------:R-:W2:Y:S02]  /*cae0*/  @!P0 SYNCS.PHASECHK.TRANS64 P0, [R92+URZ+0x50], R5 ;  /* 0x000050055c0085a7 */ /* 0x000ea400080010ff */
[----:B--2---:R-:W-:Y:S05]  /*caf0*/  @!P0 BRA `(.L_x_160) ;  /* 0xfffffffc00f08947 */ /* 0x004fea000383ffff */
[----:B------:R-:W-:Y:S05]  /*cb00*/  BRA `(.L_x_159) ;  /* 0xffffffd000507947 */ /* 0x000fea000383ffff */
.L_x_168:
[----:B-1----:R1:W2:Y:S02]  /*cb10*/  SYNCS.PHASECHK.TRANS64.TRYWAIT P0, [R92+URZ+0x50], R5 ;  /* 0x000050055c0075a7 */ /* 0x0022a400080011ff */
[----:B--2---:R-:W-:Y:S05]  /*cb20*/  @!P0 NANOSLEEP.SYNCS 0x989680 ;  /* 0x009896800000895d */ /* 0x004fea0003900000 */
[----:B------:R-:W2:Y:S02]  /*cb30*/  @!P0 SYNCS.PHASECHK.TRANS64 P0, [R92+URZ+0x50], R5 ;  /* 0x000050055c0085a7 */ /* 0x000ea400080010ff */
[----:B--2---:R-:W-:Y:S05]  /*cb40*/  @!P0 BRA `(.L_x_168) ;  /* 0xfffffffc00f08947 */ /* 0x004fea000383ffff */
[----:B------:R-:W-:Y:S05]  /*cb50*/  BRA `(.L_x_167) ;  /* 0xffffffd800b87947 */ /* 0x000fea000383ffff */
.L_x_176:
[----:B-1----:R1:W2:Y:S02]  /*cb60*/  SYNCS.PHASECHK.TRANS64.TRYWAIT P0, [R92+URZ+0x50], R5 ;  /* 0x000050055c0075a7 */ /* 0x0022a400080011ff */
[----:B--2---:R-:W-:Y:S05]  /*cb70*/  @!P0 NANOSLEEP.SYNCS 0x989680 ;  /* 0x009896800000895d */ /* 0x004fea0003900000 */
[----:B------:R-:W2:Y:S02]  /*cb80*/  @!P0 SYNCS.PHASECHK.TRANS64 P0, [R92+URZ+0x50], R5 ;  /* 0x000050055c0085a7 */ /* 0x000ea400080010ff */
[----:B--2---:R-:W-:Y:S05]  /*cb90*/  @!P0 BRA `(.L_x_176) ;  /* 0xfffffffc00f08947 */ /* 0x004fea000383ffff */
[----:B------:R-:W-:Y:S05]  /*cba0*/  BRA `(.L_x_175) ;  /* 0xffffffe400207947 */ /* 0x000fea000383ffff */
        .weak           $__internal_0_$__cuda_sm10x_tcgen05_guardrail_trap_col_being_dealloced_not_returned_by_alloc
        .type           $__internal_0_$__cuda_sm10x_tcgen05_guardrail_trap_col_being_dealloced_not_returned_by_alloc,@function
        .size           $__internal_0_$__cuda_sm10x_tcgen05_guardrail_trap_col_being_dealloced_not_returned_by_alloc,($__internal_1_$__cuda_sm10x_tcgen05_guardrail_trap_phase_invalid_during_alloc - $__internal_0_$__cuda_sm10x_tcgen05_guardrail_trap_col_being_dealloced_not_returned_by_alloc)
$__internal_0_$__cuda_sm10x_tcgen05_guardrail_trap_col_being_dealloced_not_returned_by_alloc:
[----:B------:R-:W-:Y:S05]  /*cbb0*/  BPT.TRAP 0x1 ;  /* 0x000000040000795c */ /* 0x000fea0000300000 */
[----:B------:R-:W-:-:S04]  /*cbc0*/  HFMA2 R3, -RZ, RZ, 0, 0 ;  /* 0x00000000ff037431 */ /* 0x000fc800000001ff */
[----:B------:R-:W-:Y:S05]  /*cbd0*/  RET.REL.NODEC R2 `(_ZN7cutlass13device_kernelINS_4gemm6kernel13GemmUniversalIN4cute5tupleIJiiiiEEENS1_10collective13CollectiveMmaINS1_35MainloopSm100TmaUmmaWarpSpecializedILi5ELi2ELi4ENS5_IJNS4_1CILi2EEENSA_ILi1EEESC_EEEEENS5_IJNSA_ILi128EEENSA_ILi256EEENSA_ILi32EEEEEENS_10tfloat32_tENS5_IJlSC_lEEESJ_SK_NS4_8TiledMMAINS4_8MMA_AtomIJNS4_23SM100_MMA_TF32_2x1SM_SSISJ_SJ_fLi128ELi256ELNS4_4UMMA5MajorE0ELSP_0ELNSO_7ScaleInE0ELSQ_0EEEEEENS4_6LayoutINS5_IJSC_SC_SC_EEENS5_IJNSA_ILi0EEESV_SV_EEEEENS5_IJNS4_10UnderscoreESY_SY_EEEEENS4_18SM100_TMA_2SM_LOADENS4_14ComposedLayoutINS4_7SwizzleILi3ELi4ELi3EEENS4_18smem_ptr_flag_bitsILi32EEENST_INS5_IJNSA_ILi8EEESH_EEENS5_IJSH_SC_EEEEEEEvNS4_8identityES11_S1B_vS1C_EENS_8epilogue10collective18CollectiveEpilogueINS1E_23Sm100TmaWarpSpecializedILi4ELi2ELi16ELb1ELb0EEEJNS5_IJNSA_ILi64EEESG_SH_EEENS5_IJNST_IS1J_SC_EENST_INS5_IJNSA_ILi16EEESB_EEENS5_IJSC_SF_EEEEEEEESJ_SK_SJ_SK_NS1E_6fusion15FusionCallbacksIS1I_NS1R_17LinearCombinationISJ_fSJ_fLNS_15FloatRoundStyleE2EEES1K_S1Q_JEEENS4_5SM1004TMEM4LOAD26SM100_TMEM_LOAD_32dp32b16xENS4_13SM90_TMA_LOADENS12_INS13_ILi2ELi4ELi3EEES16_NST_INS5_IJS17_S1M_EEENS5_IJS1M_SC_EEEEEEENS4_39AutoVectorizingCopyWithAssumedAlignmentILi128EEENS4_14SM90_TMA_STOREES26_S28_S28_EEEvvEEEEvNT_6ParamsE) ;  /* 0xffffff3402087950 */ /* 0x000fea0003c3ffff */
        .weak           $__internal_1_$__cuda_sm10x_tcgen05_guardrail_trap_phase_invalid_during_alloc
        .type           $__internal_1_$__cuda_sm10x_tcgen05_guardrail_trap_phase_invalid_during_alloc,@function
        .size           $__internal_1_$__cuda_sm10x_tcgen05_guardrail_trap_phase_invalid_during_alloc,($__internal_2_$__cuda_sm10x_tcgen05_guardrail_trap_unallocated_columns_being_dealloced - $__internal_1_$__cuda_sm10x_tcgen05_guardrail_trap_phase_invalid_during_alloc)
$__internal_1_$__cuda_sm10x_tcgen05_guardrail_trap_phase_invalid_during_alloc:
[----:B------:R-:W-:Y:S05]  /*cbe0*/  BPT.TRAP 0x1 ;  /* 0x000000040000795c */ /* 0x000fea0000300000 */
[----:B------:R-:W-:-:S04]  /*cbf0*/  MOV R3, 0x0 ;  /* 0x0000000000037802 */ /* 0x000fc80000000f00 */
[----:B------:R-:W-:Y:S05]  /*cc00*/  RET.REL.NODEC R2 `(_ZN7cutlass13device_kernelINS_4gemm6kernel13GemmUniversalIN4cute5tupleIJiiiiEEENS1_10collective13CollectiveMmaINS1_35MainloopSm100TmaUmmaWarpSpecializedILi5ELi2ELi4ENS5_IJNS4_1CILi2EEENSA_ILi1EEESC_EEEEENS5_IJNSA_ILi128EEENSA_ILi256EEENSA_ILi32EEEEEENS_10tfloat32_tENS5_IJlSC_lEEESJ_SK_NS4_8TiledMMAINS4_8MMA_AtomIJNS4_23SM100_MMA_TF32_2x1SM_SSISJ_SJ_fLi128ELi256ELNS4_4UMMA5MajorE0ELSP_0ELNSO_7ScaleInE0ELSQ_0EEEEEENS4_6LayoutINS5_IJSC_SC_SC_EEENS5_IJNSA_ILi0EEESV_SV_EEEEENS5_IJNS4_10UnderscoreESY_SY_EEEEENS4_18SM100_TMA_2SM_LOADENS4_14ComposedLayoutINS4_7SwizzleILi3ELi4ELi3EEENS4_18smem_ptr_flag_bitsILi32EEENST_INS5_IJNSA_ILi8EEESH_EEENS5_IJSH_SC_EEEEEEEvNS4_8identityES11_S1B_vS1C_EENS_8epilogue10collective18CollectiveEpilogueINS1E_23Sm100TmaWarpSpecializedILi4ELi2ELi16ELb1ELb0EEEJNS5_IJNSA_ILi64EEESG_SH_EEENS5_IJNST_IS1J_SC_EENST_INS5_IJNSA_ILi16EEESB_EEENS5_IJSC_SF_EEEEEEEESJ_SK_SJ_SK_NS1E_6fusion15FusionCallbacksIS1I_NS1R_17LinearCombinationISJ_fSJ_fLNS_15FloatRoundStyleE2EEES1K_S1Q_JEEENS4_5SM1004TMEM4LOAD26SM100_TMEM_LOAD_32dp32b16xENS4_13SM90_TMA_LOADENS12_INS13_ILi2ELi4ELi3EEES16_NST_INS5_IJS17_S1M_EEENS5_IJS1M_SC_EEEEEEENS4_39AutoVectorizingCopyWithAssumedAlignmentILi128EEENS4_14SM90_TMA_STOREES26_S28_S28_EEEvvEEEEvNT_6ParamsE) ;  /* 0xffffff3002fc7950 */ /* 0x000fea0003c3ffff */
        .weak           $__internal_2_$__cuda_sm10x_tcgen05_guardrail_trap_unallocated_columns_being_dealloced
        .type           $__internal_2_$__cuda_sm10x_tcgen05_guardrail_trap_unallocated_columns_being_dealloced,@function
        .size           $__internal_2_$__cuda_sm10x_tcgen05_guardrail_trap_unallocated_columns_being_dealloced,(.L_x_244 - $__internal_2_$__cuda_sm10x_tcgen05_guardrail_trap_unallocated_columns_being_dealloced)
$__internal_2_$__cuda_sm10x_tcgen05_guardrail_trap_unallocated_columns_being_dealloced:
[----:B------:R-:W-:Y:S05]  /*cc10*/  BPT.TRAP 0x1 ;  /* 0x000000040000795c */ /* 0x000fea0000300000 */
[----:B------:R-:W-:-:S04]  /*cc20*/  HFMA2 R3, -RZ, RZ, 0, 0 ;  /* 0x00000000ff037431 */ /* 0x000fc800000001ff */
[----:B------:R-:W-:Y:S05]  /*cc30*/  RET.REL.NODEC R2 `(_ZN7cutlass13device_kernelINS_4gemm6kernel13GemmUniversalIN4cute5tupleIJiiiiEEENS1_10collective13CollectiveMmaINS1_35MainloopSm100TmaUmmaWarpSpecializedILi5ELi2ELi4ENS5_IJNS4_1CILi2EEENSA_ILi1EEESC_EEEEENS5_IJNSA_ILi128EEENSA_ILi256EEENSA_ILi32EEEEEENS_10tfloat32_tENS5_IJlSC_lEEESJ_SK_NS4_8TiledMMAINS4_8MMA_AtomIJNS4_23SM100_MMA_TF32_2x1SM_SSISJ_SJ_fLi128ELi256ELNS4_4UMMA5MajorE0ELSP_0ELNSO_7ScaleInE0ELSQ_0EEEEEENS4_6LayoutINS5_IJSC_SC_SC_EEENS5_IJNSA_ILi0EEESV_SV_EEEEENS5_IJNS4_10UnderscoreESY_SY_EEEEENS4_18SM100_TMA_2SM_LOADENS4_14ComposedLayoutINS4_7SwizzleILi3ELi4ELi3EEENS4_18smem_ptr_flag_bitsILi32EEENST_INS5_IJNSA_ILi8EEESH_EEENS5_IJSH_SC_EEEEEEEvNS4_8identityES11_S1B_vS1C_EENS_8epilogue10collective18CollectiveEpilogueINS1E_23Sm100TmaWarpSpecializedILi4ELi2ELi16ELb1ELb0EEEJNS5_IJNSA_ILi64EEESG_SH_EEENS5_IJNST_IS1J_SC_EENST_INS5_IJNSA_ILi16EEESB_EEENS5_IJSC_SF_EEEEEEEESJ_SK_SJ_SK_NS1E_6fusion15FusionCallbacksIS1I_NS1R_17LinearCombinationISJ_fSJ_fLNS_15FloatRoundStyleE2EEES1K_S1Q_JEEENS4_5SM1004TMEM4LOAD26SM100_TMEM_LOAD_32dp32b16xENS4_13SM90_TMA_LOADENS12_INS13_ILi2ELi4ELi3EEES16_NST_INS5_IJS17_S1M_EEENS5_IJS1M_SC_EEEEEEENS4_39AutoVectorizingCopyWithAssumedAlignmentILi128EEENS4_14SM90_TMA_STOREES26_S28_S28_EEEvvEEEEvNT_6ParamsE) ;  /* 0xffffff3002f07950 */ /* 0x000fea0003c3ffff */
.L_x_243:
[----:B------:R-:W-:-:S00]  /*cc40*/  BRA `(.L_x_243) ;  /* 0xfffffffc00fc7947 */ /* 0x000fc0000383ffff */
[----:B------:R-:W-:-:S00]  /*cc50*/  NOP ;  /* 0x0000000000007918 */ /* 0x000fc00000000000 */
        /* <DEDUP_REMOVED lines=10> */
.L_x_244:


//--------------------- .nv.global.init           --------------------------
	.section	.nv.global.init,"aw",@progbits
.nv.global.init:
	.type		$str$27,@object
	.size		$str$27,($str$28 - $str$27)
$str$27:
        /*0000*/ 	.byte	0x28, 0x61, 0x64, 0x64, 0x72, 0x65, 0x73, 0x73, 0x20, 0x26, 0x20, 0x6d, 0x61, 0x73, 0x6b, 0x29
        /*0010*/ 	.byte	0x20, 0x3d, 0x3d, 0x20, 0x30, 0x00
	.type		$str$28,@object
	.size		$str$28,($str$26 - $str$28)
$str$28:
        /*0016*/ 	.byte	0x2f, 0x74, 0x6d, 0x70, 0x2f, 0x63, 0x75, 0x74, 0x6c, 0x61, 0x73, 0x73, 0x5f, 0x73, 0x77, 0x65
        /*0026*/ 	.byte	0x65, 0x70, 0x5f, 0x73, 0x72, 0x63, 0x2f, 0x69, 0x6e, 0x63, 0x6c, 0x75, 0x64, 0x65, 0x2f, 0x63
        /*0036*/ 	.byte	0x75, 0x74, 0x65, 0x2f, 0x70, 0x6f, 0x69, 0x6e, 0x74, 0x65, 0x72, 0x5f, 0x66, 0x6c, 0x61, 0x67
        /*0046*/ 	.byte	0x67, 0x65, 0x64, 0x2e, 0x68, 0x70, 0x70, 0x00
	.type		$str$26,@object
	.size		$str$26,($str$25 - $str$26)
$str$26:
        /*004e*/ 	.byte	0x2f, 0x74, 0x6d, 0x70, 0x2f, 0x63, 0x75, 0x74, 0x6c, 0x61, 0x73, 0x73, 0x5f, 0x73, 0x77, 0x65
        /*005e*/ 	.byte	0x65, 0x70, 0x5f, 0x73, 0x72, 0x63, 0x2f, 0x69, 0x6e, 0x63, 0x6c, 0x75, 0x64, 0x65, 0x2f, 0x63
        /*006e*/ 	.byte	0x75, 0x74, 0x65, 0x2f, 0x61, 0x74, 0x6f, 0x6d, 0x2f, 0x63, 0x6f, 0x70, 0x79, 0x5f, 0x74, 0x72
        /*007e*/ 	.byte	0x61, 0x69, 0x74, 0x73, 0x5f, 0x73, 0x6d, 0x31, 0x30, 0x30, 0x2e, 0x68, 0x70, 0x70, 0x00
	.type		$str$25,@object
	.size		$str$25,(__unnamed_1 - $str$25)
$str$25:
        /*008d*/ 	.byte	0x28, 0x28, 0x75, 0x69, 0x6e, 0x74, 0x33, 0x32, 0x5f, 0x74, 0x28, 0x74, 0x68, 0x72, 0x65, 0x61
        /*009d*/ 	.byte	0x64, 0x49, 0x64, 0x78, 0x2e, 0x78, 0x29, 0x20, 0x2f, 0x20, 0x33, 0x32, 0x29, 0x20, 0x25, 0x20
        /*00ad*/ 	.byte	0x34, 0x29, 0x20, 0x3d, 0x3d, 0x20, 0x28, 0x28, 0x28, 0x74, 0x6d, 0x65, 0x6d, 0x5f, 0x61, 0x64
        /*00bd*/ 	.byte	0x64, 0x72, 0x20, 0x3e, 0x3e, 0x20, 0x31, 0x36, 0x29, 0x20, 0x2f, 0x20, 0x33, 0x32, 0x29, 0x20
        /*00cd*/ 	.byte	0x25, 0x20, 0x34, 0x29, 0x00
	.type		__unnamed_1,@object
	.size		__unnamed_1,(__unnamed_2 - __unnamed_1)
__unnamed_1:
        /*00d2*/ 	.byte	0x61, 0x75, 0x74, 0x6f, 0x20, 0x63, 0x75, 0x74, 0x65, 0x3a, 0x3a, 0x61, 0x73, 0x5f, 0x70, 0x6f
        /* <DEDUP_REMOVED lines=24> */
        /*0262*/ 	.byte	0x43, 0x3c, 0x32, 0x30, 0x34, 0x38, 0x3e, 0x3e, 0x3e, 0x3e, 0x5d, 0x00
	.type		__unnamed_2,@object
	.size		__unnamed_2,(.L_2 - __unnamed_2)
__unnamed_2:
        /* <DEDUP_REMOVED lines=42> */
        /*050e*/ 	.byte	0x3e, 0x5d, 0x00
.L_2:


//--------------------- .nv.shared._ZN7cutlass13device_kernelINS_4gemm6kernel13GemmUniversalIN4cute5tupleIJiiiiEEENS1_10collective13CollectiveMmaINS1_35MainloopSm100TmaUmmaWarpSpecializedILi5ELi2ELi4ENS5_IJNS4_1CILi2EEENSA_ILi1EEESC_EEEEENS5_IJNSA_ILi128EEENSA_ILi256EEENSA_ILi32EEEEEENS_10tfloat32_tENS5_IJlSC_lEEESJ_SK_NS4_8TiledMMAINS4_8MMA_AtomIJNS4_23SM100_MMA_TF32_2x1SM_SSISJ_SJ_fLi128ELi256ELNS4_4UMMA5MajorE0ELSP_0ELNSO_7ScaleInE0ELSQ_0EEEEEENS4_6LayoutINS5_IJSC_SC_SC_EEENS5_IJNSA_ILi0EEESV_SV_EEEEENS5_IJNS4_10UnderscoreESY_SY_EEEEENS4_18SM100_TMA_2SM_LOADENS4_14ComposedLayoutINS4_7SwizzleILi3ELi4ELi3EEENS4_18smem_ptr_flag_bitsILi32EEENST_INS5_IJNSA_ILi8EEESH_EEENS5_IJSH_SC_EEEEEEEvNS4_8identityES11_S1B_vS1C_EENS_8epilogue10collective18CollectiveEpilogueINS1E_23Sm100TmaWarpSpecializedILi4ELi2ELi16ELb1ELb0EEEJNS5_IJNSA_ILi64EEESG_SH_EEENS5_IJNST_IS1J_SC_EENST_INS5_IJNSA_ILi16EEESB_EEENS5_IJSC_SF_EEEEEEEESJ_SK_SJ_SK_NS1E_6fusion15FusionCallbacksIS1I_NS1R_17LinearCombinationISJ_fSJ_fLNS_15FloatRoundStyleE2EEES1K_S1Q_JEEENS4_5SM1004TMEM4LOAD26SM100_TMEM_LOAD_32dp32b16xENS4_13SM90_TMA_LOADENS12_INS13_ILi2ELi4ELi3EEES16_NST_INS5_IJS17_S1M_EEENS5_IJS1M_SC_EEEEEEENS4_39AutoVectorizingCopyWithAssumedAlignmentILi128EEENS4_14SM90_TMA_STOREES26_S28_S28_EEEvvEEEEvNT_6ParamsE --------------------------
	.section	.nv.shared._ZN7cutlass13device_kernelINS_4gemm6kernel13GemmUniversalIN4cute5tupleIJiiiiEEENS1_10collective13CollectiveMmaINS1_35MainloopSm100TmaUmmaWarpSpecializedILi5ELi2ELi4ENS5_IJNS4_1CILi2EEENSA_ILi1EEESC_EEEEENS5_IJNSA_ILi128EEENSA_ILi256EEENSA_ILi32EEEEEENS_10tfloat32_tENS5_IJlSC_lEEESJ_SK_NS4_8TiledMMAINS4_8MMA_AtomIJNS4_23SM100_MMA_TF32_2x1SM_SSISJ_SJ_fLi128ELi256ELNS4_4UMMA5MajorE0ELSP_0ELNSO_7ScaleInE0ELSQ_0EEEEEENS4_6LayoutINS5_IJSC_SC_SC_EEENS5_IJNSA_ILi0EEESV_SV_EEEEENS5_IJNS4_10UnderscoreESY_SY_EEEEENS4_18SM100_TMA_2SM_LOADENS4_14ComposedLayoutINS4_7SwizzleILi3ELi4ELi3EEENS4_18smem_ptr_flag_bitsILi32EEENST_INS5_IJNSA_ILi8EEESH_EEENS5_IJSH_SC_EEEEEEEvNS4_8identityES11_S1B_vS1C_EENS_8epilogue10collective18CollectiveEpilogueINS1E_23Sm100TmaWarpSpecializedILi4ELi2ELi16ELb1ELb0EEEJNS5_IJNSA_ILi64EEESG_SH_EEENS5_IJNST_IS1J_SC_EENST_INS5_IJNSA_ILi16EEESB_EEENS5_IJSC_SF_EEEEEEEESJ_SK_SJ_SK_NS1E_6fusion15FusionCallbacksIS1I_NS1R_17LinearCombinationISJ_fSJ_fLNS_15FloatRoundStyleE2EEES1K_S1Q_JEEENS4_5SM1004TMEM4LOAD26SM100_TMEM_LOAD_32dp32b16xENS4_13SM90_TMA_LOADENS12_INS13_ILi2ELi4ELi3EEES16_NST_INS5_IJS17_S1M_EEENS5_IJS1M_SC_EEEEEEENS4_39AutoVectorizingCopyWithAssumedAlignmentILi128EEENS4_14SM90_TMA_STOREES26_S28_S28_EEEvvEEEEvNT_6ParamsE,"aw",@nobits
	.sectionflags	@""
	.align	16
	.zero		1024


//--------------------- .nv.shared.reserved.0     --------------------------
	.section	.nv.shared.reserved.0,"aw",@nobits
	.weak		__nv_reservedSMEM_offset_0_alias
	.size		__nv_reservedSMEM_offset_0_alias, 0, 64
	.other		__nv_reservedSMEM_offset_0_alias,@"STO_CUDA_RESERVED_SHARED STV_DEFAULT"
__nv_reservedSMEM_offset_0_alias:
	.zero		0
.nv.shared.reserved.0:
	.zero		64
	.weak		__nv_reservedSMEM_tcgen05_partition
	.type		__nv_reservedSMEM_tcgen05_partition,@object
	.size		__nv_reservedSMEM_tcgen05_partition,(.L_0 - __nv_reservedSMEM_tcgen05_partition)
__nv_reservedSMEM_tcgen05_partition:
	.zero		32
.L_0:


//--------------------- .nv.global                --------------------------
	.section	.nv.global,"aw",@nobits
.nv.global:
	.type		_ZN40_INTERNAL_ff5f3728_4_k_cu_dd8d8bee_106194cute1_E,@object
	.size		_ZN40_INTERNAL_ff5f3728_4_k_cu_dd8d8bee_106194cute1_E,(_ZN40_INTERNAL_ff5f3728_4_k_cu_dd8d8bee_106194cuda3std3__45__cpo6cbeginE - _ZN40_INTERNAL_ff5f3728_4_k_cu_dd8d8bee_106194cute1_E)
_ZN40_INTERNAL_ff5f3728_4_k_cu_dd8d8bee_106194cute1_E:
	.zero		1
	.type		_ZN40_INTERNAL_ff5f3728_4_k_cu_dd8d8bee_106194cuda3std3__45__cpo6cbeginE,@object
	.size		_ZN40_INTERNAL_ff5f3728_4_k_cu_dd8d8bee_106194cuda3std3__45__cpo6cbeginE,(_ZN40_INTERNAL_ff5f3728_4_k_cu_dd8d8bee_106194cuda3std3__48in_placeE - _ZN40_INTERNAL_ff5f3728_4_k_cu_dd8d8bee_106194cuda3std3__45__cpo6cbeginE)
_ZN40_INTERNAL_ff5f3728_4_k_cu_dd8d8bee_106194cuda3std3__45__cpo6cbeginE:
	.zero		1
	.type		_ZN40_INTERNAL_ff5f3728_4_k_cu_dd8d8bee_106194cuda3std3__48in_placeE,@object
	.size		_ZN40_INTERNAL_ff5f3728_4_k_cu_dd8d8bee_106194cuda3std3__48in_placeE,(_ZN40_INTERNAL_ff5f3728_4_k_cu_dd8d8bee_106194cuda3std6ranges3__45__cpo9iter_moveE - _ZN40_INTERNAL_ff5f3728_4_k_cu_dd8d8bee_106194cuda3std3__48in_placeE)
_ZN40_INTERNAL_ff5f3728_4_k_cu_dd8d8bee_106194cuda3std3__48in_placeE:
	.zero		1
	.type		_ZN40_INTERNAL_ff5f3728_4_k_cu_dd8d8bee_106194cuda3std6ranges3__45__cpo9iter_moveE,@object
	.size		_ZN40_INTERNAL_ff5f3728_4_k_cu_dd8d8bee_106194cuda3std6ranges3__45__cpo9iter_moveE,(_ZN40_INTERNAL_ff5f3728_4_k_cu_dd8d8bee_106194cuda3std3__45__cpo5beginE - _ZN40_INTERNAL_ff5f3728_4_k_cu_dd8d8bee_106194cuda3std6ranges3__45__cpo9iter_moveE)
_ZN40_INTERNAL_ff5f3728_4_k_cu_dd8d8bee_106194cuda3std6ranges3__45__cpo9iter_moveE:
	.zero		1
	.type		_ZN40_INTERNAL_ff5f3728_4_k_cu_dd8d8bee_106194cuda3std3__45__cpo5beginE,@object
	.size		_ZN40_INTERNAL_ff5f3728_4_k_cu_dd8d8bee_106194cuda3std3__45__cpo5beginE,(_ZN40_INTERNAL_ff5f3728_4_k_cu_dd8d8bee_106194cuda3std3__442_GLOBAL__N__ff5f3728_4_k_cu_dd8d8bee_106196ignoreE - _ZN40_INTERNAL_ff5f3728_4_k_cu_dd8d8bee_106194cuda3std3__45__cpo5beginE)
_ZN40_INTERNAL_ff5f3728_4_k_cu_dd8d8bee_106194cuda3std3__45__cpo5beginE:
	.zero		1
	.type		_ZN40_INTERNAL_ff5f3728_4_k_cu_dd8d8bee_106194cuda3std3__442_GLOBAL__N__ff5f3728_4_k_cu_dd8d8bee_106196ignoreE,@object
	.size		_ZN40_INTERNAL_ff5f3728_4_k_cu_dd8d8bee_106194cuda3std3__442_GLOBAL__N__ff5f3728_4_k_cu_dd8d8bee_106196ignoreE,(_ZN40_INTERNAL_ff5f3728_4_k_cu_dd8d8bee_106194cute7productE - _ZN40_INTERNAL_ff5f3728_4_k_cu_dd8d8bee_106194cuda3std3__442_GLOBAL__N__ff5f3728_4_k_cu_dd8d8bee_106196ignoreE)
_ZN40_INTERNAL_ff5f3728_4_k_cu_dd8d8bee_106194cuda3std3__442_GLOBAL__N__ff5f3728_4_k_cu_dd8d8bee_106196ignoreE:
	.zero		1
	.type		_ZN40_INTERNAL_ff5f3728_4_k_cu_dd8d8bee_106194cute7productE,@object
	.size		_ZN40_INTERNAL_ff5f3728_4_k_cu_dd8d8bee_106194cute7productE,(_ZN40_INTERNAL_ff5f3728_4_k_cu_dd8d8bee_106194cuda3std3__45__cpo3endE - _ZN40_INTERNAL_ff5f3728_4_k_cu_dd8d8bee_106194cute7productE)
_ZN40_INTERNAL_ff5f3728_4_k_cu_dd8d8bee_106194cute7productE:
	.zero		1
	.type		_ZN40_INTERNAL_ff5f3728_4_k_cu_dd8d8bee_106194cuda3std3__45__cpo3endE,@object
	.size		_ZN40_INTERNAL_ff5f3728_4_k_cu_dd8d8bee_106194cuda3std3__45__cpo3endE,(_ZN40_INTERNAL_ff5f3728_4_k_cu_dd8d8bee_106194cuda3std3__419piecewise_constructE - _ZN40_INTERNAL_ff5f3728_4_k_cu_dd8d8bee_106194cuda3std3__45__cpo3endE)
_ZN40_INTERNAL_ff5f3728_4_k_cu_dd8d8bee_106194cuda3std3__45__cpo3endE:
	.zero		1
	.type		_ZN40_INTERNAL_ff5f3728_4_k_cu_dd8d8bee_106194cuda3std3__419piecewise_constructE,@object
	.size		_ZN40_INTERNAL_ff5f3728_4_k_cu_dd8d8bee_106194cuda3std3__419piecewise_constructE,(_ZN40_INTERNAL_ff5f3728_4_k_cu_dd8d8bee_106194cuda3std3__45__cpo4cendE - _ZN40_INTERNAL_ff5f3728_4_k_cu_dd8d8bee_106194cuda3std3__419piecewise_constructE)
_ZN40_INTERNAL_ff5f3728_4_k_cu_dd8d8bee_106194cuda3std3__419piecewise_constructE:
	.zero		1
	.type		_ZN40_INTERNAL_ff5f3728_4_k_cu_dd8d8bee_106194cuda3std3__45__cpo4cendE,@object
	.size		_ZN40_INTERNAL_ff5f3728_4_k_cu_dd8d8bee_106194cuda3std3__45__cpo4cendE,(_ZN40_INTERNAL_ff5f3728_4_k_cu_dd8d8bee_106194cuda3std6ranges3__45__cpo4swapE - _ZN40_INTERNAL_ff5f3728_4_k_cu_dd8d8bee_106194cuda3std3__45__cpo4cendE)
_ZN40_INTERNAL_ff5f3728_4_k_cu_dd8d8bee_106194cuda3std3__45__cpo4cendE:
	.zero		1
	.type		_ZN40_INTERNAL_ff5f3728_4_k_cu_dd8d8bee_106194cuda3std6ranges3__45__cpo4swapE,@object
	.size		_ZN40_INTERNAL_ff5f3728_4_k_cu_dd8d8bee_106194cuda3std6ranges3__45__cpo4swapE,(.L_10 - _ZN40_INTERNAL_ff5f3728_4_k_cu_dd8d8bee_106194cuda3std6ranges3__45__cpo4swapE)
_ZN40_INTERNAL_ff5f3728_4_k_cu_dd8d8bee_106194cuda3std6ranges3__45__cpo4swapE:
	.zero		1
.L_10:


//--------------------- .nv.constant0._ZN7cutlass13device_kernelINS_4gemm6kernel13GemmUniversalIN4cute5tupleIJiiiiEEENS1_10collective13CollectiveMmaINS1_35MainloopSm100TmaUmmaWarpSpecializedILi5ELi2ELi4ENS5_IJNS4_1CILi2EEENSA_ILi1EEESC_EEEEENS5_IJNSA_ILi128EEENSA_ILi256EEENSA_ILi32EEEEEENS_10tfloat32_tENS5_IJlSC_lEEESJ_SK_NS4_8TiledMMAINS4_8MMA_AtomIJNS4_23SM100_MMA_TF32_2x1SM_SSISJ_SJ_fLi128ELi256ELNS4_4UMMA5MajorE0ELSP_0ELNSO_7ScaleInE0ELSQ_0EEEEEENS4_6LayoutINS5_IJSC_SC_SC_EEENS5_IJNSA_ILi0EEESV_SV_EEEEENS5_IJNS4_10UnderscoreESY_SY_EEEEENS4_18SM100_TMA_2SM_LOADENS4_14ComposedLayoutINS4_7SwizzleILi3ELi4ELi3EEENS4_18smem_ptr_flag_bitsILi32EEENST_INS5_IJNSA_ILi8EEESH_EEENS5_IJSH_SC_EEEEEEEvNS4_8identityES11_S1B_vS1C_EENS_8epilogue10collective18CollectiveEpilogueINS1E_23Sm100TmaWarpSpecializedILi4ELi2ELi16ELb1ELb0EEEJNS5_IJNSA_ILi64EEESG_SH_EEENS5_IJNST_IS1J_SC_EENST_INS5_IJNSA_ILi16EEESB_EEENS5_IJSC_SF_EEEEEEEESJ_SK_SJ_SK_NS1E_6fusion15FusionCallbacksIS1I_NS1R_17LinearCombinationISJ_fSJ_fLNS_15FloatRoundStyleE2EEES1K_S1Q_JEEENS4_5SM1004TMEM4LOAD26SM100_TMEM_LOAD_32dp32b16xENS4_13SM90_TMA_LOADENS12_INS13_ILi2ELi4ELi3EEES16_NST_INS5_IJS17_S1M_EEENS5_IJS1M_SC_EEEEEEENS4_39AutoVectorizingCopyWithAssumedAlignmentILi128EEENS4_14SM90_TMA_STOREES26_S28_S28_EEEvvEEEEvNT_6ParamsE --------------------------
	.section	.nv.constant0._ZN7cutlass13device_kernelINS_4gemm6kernel13GemmUniversalIN4cute5tupleIJiiiiEEENS1_10collective13CollectiveMmaINS1_35MainloopSm100TmaUmmaWarpSpecializedILi5ELi2ELi4ENS5_IJNS4_1CILi2EEENSA_ILi1EEESC_EEEEENS5_IJNSA_ILi128EEENSA_ILi256EEENSA_ILi32EEEEEENS_10tfloat32_tENS5_IJlSC_lEEESJ_SK_NS4_8TiledMMAINS4_8MMA_AtomIJNS4_23SM100_MMA_TF32_2x1SM_SSISJ_SJ_fLi128ELi256ELNS4_4UMMA5MajorE0ELSP_0ELNSO_7ScaleInE0ELSQ_0EEEEEENS4_6LayoutINS5_IJSC_SC_SC_EEENS5_IJNSA_ILi0EEESV_SV_EEEEENS5_IJNS4_10UnderscoreESY_SY_EEEEENS4_18SM100_TMA_2SM_LOADENS4_14ComposedLayoutINS4_7SwizzleILi3ELi4ELi3EEENS4_18smem_ptr_flag_bitsILi32EEENST_INS5_IJNSA_ILi8EEESH_EEENS5_IJSH_SC_EEEEEEEvNS4_8identityES11_S1B_vS1C_EENS_8epilogue10collective18CollectiveEpilogueINS1E_23Sm100TmaWarpSpecializedILi4ELi2ELi16ELb1ELb0EEEJNS5_IJNSA_ILi64EEESG_SH_EEENS5_IJNST_IS1J_SC_EENST_INS5_IJNSA_ILi16EEESB_EEENS5_IJSC_SF_EEEEEEEESJ_SK_SJ_SK_NS1E_6fusion15FusionCallbacksIS1I_NS1R_17LinearCombinationISJ_fSJ_fLNS_15FloatRoundStyleE2EEES1K_S1Q_JEEENS4_5SM1004TMEM4LOAD26SM100_TMEM_LOAD_32dp32b16xENS4_13SM90_TMA_LOADENS12_INS13_ILi2ELi4ELi3EEES16_NST_INS5_IJS17_S1M_EEENS5_IJS1M_SC_EEEEEEENS4_39AutoVectorizingCopyWithAssumedAlignmentILi128EEENS4_14SM90_TMA_STOREES26_S28_S28_EEEvvEEEEvNT_6ParamsE,"a",@progbits
	.sectionflags	@""
	.align	4
.nv.constant0._ZN7cutlass13device_kernelINS_4gemm6kernel13GemmUniversalIN4cute5tupleIJiiiiEEENS1_10collective13CollectiveMmaINS1_35MainloopSm100TmaUmmaWarpSpecializedILi5ELi2ELi4ENS5_IJNS4_1CILi2EEENSA_ILi1EEESC_EEEEENS5_IJNSA_ILi128EEENSA_ILi256EEENSA_ILi32EEEEEENS_10tfloat32_tENS5_IJlSC_lEEESJ_SK_NS4_8TiledMMAINS4_8MMA_AtomIJNS4_23SM100_MMA_TF32_2x1SM_SSISJ_SJ_fLi128ELi256ELNS4_4UMMA5MajorE0ELSP_0ELNSO_7ScaleInE0ELSQ_0EEEEEENS4_6LayoutINS5_IJSC_SC_SC_EEENS5_IJNSA_ILi0EEESV_SV_EEEEENS5_IJNS4_10UnderscoreESY_SY_EEEEENS4_18SM100_TMA_2SM_LOADENS4_14ComposedLayoutINS4_7SwizzleILi3ELi4ELi3EEENS4_18smem_ptr_flag_bitsILi32EEENST_INS5_IJNSA_ILi8EEESH_EEENS5_IJSH_SC_EEEEEEEvNS4_8identityES11_S1B_vS1C_EENS_8epilogue10collective18CollectiveEpilogueINS1E_23Sm100TmaWarpSpecializedILi4ELi2ELi16ELb1ELb0EEEJNS5_IJNSA_ILi64EEESG_SH_EEENS5_IJNST_IS1J_SC_EENST_INS5_IJNSA_ILi16EEESB_EEENS5_IJSC_SF_EEEEEEEESJ_SK_SJ_SK_NS1E_6fusion15FusionCallbacksIS1I_NS1R_17LinearCombinationISJ_fSJ_fLNS_15FloatRoundStyleE2EEES1K_S1Q_JEEENS4_5SM1004TMEM4LOAD26SM100_TMEM_LOAD_32dp32b16xENS4_13SM90_TMA_LOADENS12_INS13_ILi2ELi4ELi3EEES16_NST_INS5_IJS17_S1M_EEENS5_IJS1M_SC_EEEEEEENS4_39AutoVectorizingCopyWithAssumedAlignmentILi128EEENS4_14SM90_TMA_STOREES26_S28_S28_EEEvvEEEEvNT_6ParamsE:
	.zero		2944


//--------------------- SYMBOLS --------------------------

	.type		.nv.reservedSmem.offset0,@object
	.size		.nv.reservedSmem.offset0,0x4
	.type		.nv.reservedSmem.cap,@object
	.size		.nv.reservedSmem.cap,0x4
	.type		__assertfail,@function
